	.target	sm_90a

	.elftype	@"ET_EXEC"


//--------------------- .note.nv.tkinfo           --------------------------
	.section	.note.nv.tkinfo,"",@"SHT_NOTE"
	.sectionflags	@"SHF_NOTE_NV_TKINFO"
	.tkinfo
        /*0018*/ 	.word	0x00000002
        /*0030*/ 	.string	""
        /*0030*/ 	.string	"ptxas"
        /*0030*/ 	.string	"Cuda compilation tools, release 13.0, V13.0.88"
        /*0030*/ 	.string	"Build cuda_13.0.r13.0/compiler.36424714_0"
        /*0030*/ 	.string	"-v  -suppress-debug-info  -lineinfo  -arch sm_90a "



//--------------------- .note.nv.cuinfo           --------------------------
	.section	.note.nv.cuinfo,"",@"SHT_NOTE"
	.sectionflags	@"SHF_NOTE_NV_CUINFO"
        /*0018*/ 	.short	0x0002
        /*001a*/ 	.short	0x005a
        /*001c*/ 	.short	0x0082
	.zero		2


//--------------------- .nv.info                  --------------------------
	.section	.nv.info,"",@"SHT_CUDA_INFO"
	.align	4


	//----- nvinfo : EIATTR_REGCOUNT
	.align		4
        /*0000*/ 	.byte	0x04, 0x2f
        /*0002*/ 	.short	(.L_1 - .L_0)
	.align		4
.L_0:
        /*0004*/ 	.word	index@(gluon_wgmma)
        /*0008*/ 	.word	0x0000005a


	//----- nvinfo : EIATTR_FRAME_SIZE
	.align		4
.L_1:
        /*000c*/ 	.byte	0x04, 0x11
        /*000e*/ 	.short	(.L_3 - .L_2)
	.align		4
.L_2:
        /*0010*/ 	.word	index@(gluon_wgmma)
        /*0014*/ 	.word	0x00000000


	//----- nvinfo : EIATTR_MIN_STACK_SIZE
	.align		4
.L_3:
        /*0018*/ 	.byte	0x04, 0x12
        /*001a*/ 	.short	(.L_5 - .L_4)
	.align		4
.L_4:
        /*001c*/ 	.word	index@(gluon_wgmma)
        /*0020*/ 	.word	0x00000000
.L_5:


//--------------------- .nv.compat                --------------------------
	.section	.nv.compat,"",@"SHT_CUDA_COMPAT_INFO"
	.align	4
        /*0000*/ 	.byte	0x02, 0x09, 0x01, 0x00, 0x02, 0x02, 0x04, 0x00, 0x02, 0x05, 0x05, 0x00, 0x03, 0x07, 0x01, 0x01
        /*0010*/ 	.byte	0x02, 0x03, 0x03, 0x00, 0x02, 0x06, 0x01, 0x00, 0x04, 0x0b, 0x08, 0x00, 0x00, 0x00, 0x00, 0x00
        /*0020*/ 	.byte	0x00, 0x00, 0x00, 0x00


//--------------------- .nv.info.gluon_wgmma      --------------------------
	.section	.nv.info.gluon_wgmma,"",@"SHT_CUDA_INFO"
	.sectionflags	@""
	.align	4


	//----- nvinfo : EIATTR_CUDA_API_VERSION
	.align		4
        /*0000*/ 	.byte	0x04, 0x37
        /*0002*/ 	.short	(.L_7 - .L_6)
.L_6:
        /*0004*/ 	.word	0x00000082


	//----- nvinfo : EIATTR_KPARAM_INFO
	.align		4
.L_7:
        /*0008*/ 	.byte	0x04, 0x17
        /*000a*/ 	.short	(.L_9 - .L_8)
.L_8:
        /*000c*/ 	.word	0x00000000
        /*0010*/ 	.short	0x000a
        /*0012*/ 	.short	0x0048
        /*0014*/ 	.byte	0x00, 0xf4, 0x21, 0x00


	//----- nvinfo : EIATTR_KPARAM_INFO
	.align		4
.L_9:
        /*0018*/ 	.byte	0x04, 0x17
        /*001a*/ 	.short	(.L_11 - .L_10)
.L_10:
        /*001c*/ 	.word	0x00000000
        /*0020*/ 	.short	0x0009
        /*0022*/ 	.short	0x0040
        /*0024*/ 	.byte	0x00, 0xf4, 0x21, 0x00


	//----- nvinfo : EIATTR_KPARAM_INFO
	.align		4
.L_11:
        /*0028*/ 	.byte	0x04, 0x17
        /*002a*/ 	.short	(.L_13 - .L_12)
.L_12:
        /*002c*/ 	.word	0x00000000
        /*0030*/ 	.short	0x0008
        /*0032*/ 	.short	0x0038
        /*0034*/ 	.byte	0x00, 0xf0, 0x21, 0x00


	//----- nvinfo : EIATTR_KPARAM_INFO
	.align		4
.L_13:
        /*0038*/ 	.byte	0x04, 0x17
        /*003a*/ 	.short	(.L_15 - .L_14)
.L_14:
        /*003c*/ 	.word	0x00000000
        /*0040*/ 	.short	0x0007
        /*0042*/ 	.short	0x0030
        /*0044*/ 	.byte	0x00, 0xf0, 0x21, 0x00


	//----- nvinfo : EIATTR_KPARAM_INFO
	.align		4
.L_15:
        /*0048*/ 	.byte	0x04, 0x17
        /*004a*/ 	.short	(.L_17 - .L_16)
.L_16:
        /*004c*/ 	.word	0x00000000
        /*0050*/ 	.short	0x0006
        /*0052*/ 	.short	0x0028
        /*0054*/ 	.byte	0x00, 0xf0, 0x21, 0x00


	//----- nvinfo : EIATTR_KPARAM_INFO
	.align		4
.L_17:
        /*0058*/ 	.byte	0x04, 0x17
        /*005a*/ 	.short	(.L_19 - .L_18)
.L_18:
        /*005c*/ 	.word	0x00000000
        /*0060*/ 	.short	0x0005
        /*0062*/ 	.short	0x0020
        /*0064*/ 	.byte	0x00, 0xf0, 0x11, 0x00


	//----- nvinfo : EIATTR_KPARAM_INFO
	.align		4
.L_19:
        /*0068*/ 	.byte	0x04, 0x17
        /*006a*/ 	.short	(.L_21 - .L_20)
.L_20:
        /*006c*/ 	.word	0x00000000
        /*0070*/ 	.short	0x0004
        /*0072*/ 	.short	0x001c
        /*0074*/ 	.byte	0x00, 0xf0, 0x11, 0x00


	//----- nvinfo : EIATTR_KPARAM_INFO
	.align		4
.L_21:
        /*0078*/ 	.byte	0x04, 0x17
        /*007a*/ 	.short	(.L_23 - .L_22)
.L_22:
        /*007c*/ 	.word	0x00000000
        /*0080*/ 	.short	0x0003
        /*0082*/ 	.short	0x0018
        /*0084*/ 	.byte	0x00, 0xf0, 0x11, 0x00


	//----- nvinfo : EIATTR_KPARAM_INFO
	.align		4
.L_23:
        /*0088*/ 	.byte	0x04, 0x17
        /*008a*/ 	.short	(.L_25 - .L_24)
.L_24:
        /*008c*/ 	.word	0x00000000
        /*0090*/ 	.short	0x0002
        /*0092*/ 	.short	0x0010
        /*0094*/ 	.byte	0x00, 0xf4, 0x21, 0x00


	//----- nvinfo : EIATTR_KPARAM_INFO
	.align		4
.L_25:
        /*0098*/ 	.byte	0x04, 0x17
        /*009a*/ 	.short	(.L_27 - .L_26)
.L_26:
        /*009c*/ 	.word	0x00000000
        /*00a0*/ 	.short	0x0001
        /*00a2*/ 	.short	0x0008
        /*00a4*/ 	.byte	0x00, 0xf4, 0x21, 0x00


	//----- nvinfo : EIATTR_KPARAM_INFO
	.align		4
.L_27:
        /*00a8*/ 	.byte	0x04, 0x17
        /*00aa*/ 	.short	(.L_29 - .L_28)
.L_28:
        /*00ac*/ 	.word	0x00000000
        /*00b0*/ 	.short	0x0000
        /*00b2*/ 	.short	0x0000
        /*00b4*/ 	.byte	0x00, 0xf4, 0x21, 0x00


	//----- nvinfo : EIATTR_SPARSE_MMA_MASK
	.align		4
.L_29:
        /*00b8*/ 	.byte	0x03, 0x50
        /*00ba*/ 	.short	0x0000


	//----- nvinfo : EIATTR_MAXREG_COUNT
	.align		4
        /*00bc*/ 	.byte	0x03, 0x1b
        /*00be*/ 	.short	0x00ff


	//----- nvinfo : EIATTR_NUM_BARRIERS
	.align		4
        /*00c0*/ 	.byte	0x02, 0x4c
        /*00c2*/ 	.byte	0x01
	.zero		1


	//----- nvinfo : EIATTR_MERCURY_ISA_VERSION
	.align		4
        /*00c4*/ 	.byte	0x03, 0x5f
        /*00c6*/ 	.short	0x0101


	//----- nvinfo : EIATTR_INT_WARP_WIDE_INSTR_OFFSETS
	.align		4
        /*00c8*/ 	.byte	0x04, 0x31
        /*00ca*/ 	.short	(.L_31 - .L_30)


	//   ....[0]....
.L_30:
        /*00cc*/ 	.word	0x00001300


	//   ....[1]....
        /*00d0*/ 	.word	0x00001320


	//   ....[2]....
        /*00d4*/ 	.word	0x00001330


	//   ....[3]....
        /*00d8*/ 	.word	0x00001340


	//   ....[4]....
        /*00dc*/ 	.word	0x00001450


	//   ....[5]....
        /*00e0*/ 	.word	0x00001980


	//   ....[6]....
        /*00e4*/ 	.word	0x00001990


	//   ....[7]....
        /*00e8*/ 	.word	0x00001a00


	//   ....[8]....
        /*00ec*/ 	.word	0x00001a10


	//   ....[9]....
        /*00f0*/ 	.word	0x00002090


	//   ....[10]....
        /*00f4*/ 	.word	0x000020a0


	//----- nvinfo : EIATTR_COOP_GROUP_MASK_REGIDS
	.align		4
.L_31:
        /*00f8*/ 	.byte	0x04, 0x29
        /*00fa*/ 	.short	(.L_33 - .L_32)


	//   ....[0]....
.L_32:
        /*00fc*/ 	.word	0xffffffff


	//   ....[1]....
        /*0100*/ 	.word	0xffffffff


	//   ....[2]....
        /*0104*/ 	.word	0xffffffff


	//----- nvinfo : EIATTR_COOP_GROUP_INSTR_OFFSETS
	.align		4
.L_33:
        /*0108*/ 	.byte	0x04, 0x28
        /*010a*/ 	.short	(.L_35 - .L_34)


	//   ....[0]....
.L_34:
        /*010c*/ 	.word	0x00000150


	//   ....[1]....
        /*0110*/ 	.word	0x00000720


	//   ....[2]....
        /*0114*/ 	.word	0x00000cd0


	//----- nvinfo : EIATTR_MBARRIER_INSTR_OFFSETS
	.align		4
.L_35:
        /*0118*/ 	.byte	0x04, 0x39
        /*011a*/ 	.short	(.L_37 - .L_36)


	//   ....[0]....
.L_36:
        /*011c*/ 	.word	0x000014b0
        /*0120*/ 	.word	0x000000ff
        /*0124*/ 	.word	0x00010000
        /*0128*/ 	.short	0x0100
        /*012a*/ 	.byte	0x10
	.zero		1


	//   ....[1]....
        /*012c*/ 	.word	0x00001620
        /*0130*/ 	.word	0x000000ff
        /*0134*/ 	.word	0x00010008
        /*0138*/ 	.short	0x0100
        /*013a*/ 	.byte	0x10
	.zero		1


	//   ....[2]....
        /*013c*/ 	.word	0x00001650
        /*0140*/ 	.word	0x000000ff
        /*0144*/ 	.word	0x00010010
        /*0148*/ 	.short	0x0100
        /*014a*/ 	.byte	0x10
	.zero		1


	//   ....[3]....
        /*014c*/ 	.word	0x00001670
        /*0150*/ 	.word	0x000000ff
        /*0154*/ 	.word	0x00010018
        /*0158*/ 	.short	0x0100
        /*015a*/ 	.byte	0x10
	.zero		1


	//   ....[4]....
        /*015c*/ 	.word	0x00001ac0
        /*0160*/ 	.word	0x000000ff
        /*0164*/ 	.word	0x00010000
        /*0168*/ 	.short	0x010a
        /*016a*/ 	.byte	0x1e
	.zero		1


	//   ....[5]....
        /*016c*/ 	.word	0x00001e20
        /*0170*/ 	.word	0x000000ff
        /*0174*/ 	.word	0x00010000
        /*0178*/ 	.short	0x0108
        /*017a*/ 	.byte	0x10
	.zero		1


	//   ....[6]....
        /*017c*/ 	.word	0x00001f40
        /*0180*/ 	.word	0x000000ff
        /*0184*/ 	.word	0x00010008
        /*0188*/ 	.short	0x0108
        /*018a*/ 	.byte	0x10
	.zero		1


	//   ....[7]....
        /*018c*/ 	.word	0x00002020
        /*0190*/ 	.word	0x000000ff
        /*0194*/ 	.word	0x00010010
        /*0198*/ 	.short	0x0108
        /*019a*/ 	.byte	0x10
	.zero		1


	//   ....[8]....
        /*019c*/ 	.word	0x000020b0
        /*01a0*/ 	.word	0x000000ff
        /*01a4*/ 	.word	0x00010018
        /*01a8*/ 	.short	0x0108
        /*01aa*/ 	.byte	0x10
	.zero		1


	//   ....[9]....
        /*01ac*/ 	.word	0x000021e0
        /*01b0*/ 	.word	0x000000ff
        /*01b4*/ 	.word	0x00010000
        /*01b8*/ 	.short	0x010a
        /*01ba*/ 	.byte	0x1e
	.zero		1


	//----- nvinfo : EIATTR_NUM_MBARRIERS
	.align		4
.L_37:
        /*01bc*/ 	.byte	0x03, 0x38
        /*01be*/ 	.short	0x0004


	//----- nvinfo : EIATTR_EXIT_INSTR_OFFSETS
	.align		4
        /*01c0*/ 	.byte	0x04, 0x1c
        /*01c2*/ 	.short	(.L_39 - .L_38)


	//   ....[0]....
.L_38:
        /*01c4*/ 	.word	0x000021d0


	//----- nvinfo : EIATTR_REQNTID
	.align		4
.L_39:
        /*01c8*/ 	.byte	0x04, 0x10
        /*01ca*/ 	.short	(.L_41 - .L_40)
.L_40:
        /*01cc*/ 	.word	0x00000100
        /*01d0*/ 	.word	0x00000001
        /*01d4*/ 	.word	0x00000001


	//----- nvinfo : EIATTR_CRS_STACK_SIZE
	.align		4
.L_41:
        /*01d8*/ 	.byte	0x04, 0x1e
        /*01da*/ 	.short	(.L_43 - .L_42)
.L_42:
        /*01dc*/ 	.word	0x00000000


	//----- nvinfo : EIATTR_CBANK_PARAM_SIZE
	.align		4
.L_43:
        /*01e0*/ 	.byte	0x03, 0x19
        /*01e2*/ 	.short	0x0050


	//----- nvinfo : EIATTR_PARAM_CBANK
	.align		4
        /*01e4*/ 	.byte	0x04, 0x0a
        /*01e6*/ 	.short	(.L_45 - .L_44)
	.align		4
.L_44:
        /*01e8*/ 	.word	index@(.nv.constant0.gluon_wgmma)
        /*01ec*/ 	.short	0x0210
        /*01ee*/ 	.short	0x0050


	//----- nvinfo : EIATTR_SW_WAR
	.align		4
.L_45:
        /*01f0*/ 	.byte	0x04, 0x36
        /*01f2*/ 	.short	(.L_47 - .L_46)
.L_46:
        /*01f4*/ 	.word	0x00000008
.L_47:


//--------------------- .nv.callgraph             --------------------------
	.section	.nv.callgraph,"",@"SHT_CUDA_CALLGRAPH"
	.align	4
	.sectionentsize	8
	.align		4
        /*0000*/ 	.word	0x00000000
	.align		4
        /*0004*/ 	.word	0xffffffff
	.align		4
        /*0008*/ 	.word	0x00000000
	.align		4
        /*000c*/ 	.word	0xfffffffe
	.align		4
        /*0010*/ 	.word	0x00000000
	.align		4
        /*0014*/ 	.word	0xfffffffd
	.align		4
        /*0018*/ 	.word	0x00000000
	.align		4
        /*001c*/ 	.word	0xfffffffc


//--------------------- .text.gluon_wgmma         --------------------------
	.section	.text.gluon_wgmma,"ax",@progbits
	.align	128
        .global         gluon_wgmma
        .type           gluon_wgmma,@function
        .size           gluon_wgmma,(.L_x_52 - gluon_wgmma)
        .other          gluon_wgmma,@"STO_CUDA_ENTRY STV_DEFAULT"
gluon_wgmma:
.text.gluon_wgmma:
[----:B------:R-:W-:Y:S01]  /*0000*/  LDC R1, c[0x0][0x28] ;  /* 0x00000a00ff017b82 */ /* 0x000fe20000000800 */
[----:B------:R-:W1:Y:S07]  /*0010*/  S2R R0, SR_TID.X ;  /* 0x0000000000007919 */ /* 0x000e6e0000002100 */
[----:B------:R-:W2:Y:S01]  /*0020*/  S2UR UR4, SR_CgaCtaId ;  /* 0x00000000000479c3 */ /* 0x000ea20000008800 */
[----:B------:R-:W-:Y:S01]  /*0030*/  UMOV UR16, 0x400 ;  /* 0x0000040000107882 */ /* 0x000fe20000000000 */
[----:B------:R-:W-:Y:S01]  /*0040*/  ULDC UR6, c[0x0][0xc] ;  /* 0x0000030000067ab9 */ /* 0x000fe20000000800 */
[----:B------:R-:W-:Y:S01]  /*0050*/  ULDC.64 UR22, c[0x0][0x250] ;  /* 0x0000940000167ab9 */ /* 0x000fe20000000a00 */
[----:B------:R-:W-:Y:S04]  /*0060*/  BSSY B0, `(.L_x_0) ;  /* 0x000001f000007945 */ /* 0x000fe80003800000 */
[----:B------:R-:W3:Y:S08]  /*0070*/  LDC R4, c[0x0][0x228] ;  /* 0x00008a00ff047b82 */ /* 0x000ef00000000800 */
[----:B------:R-:W4:Y:S08]  /*0080*/  LDC R14, c[0x0][0x230] ;  /* 0x00008c00ff0e7b82 */ /* 0x000f300000000800 */
[----:B------:R-:W-:Y:S01]  /*0090*/  S2UR UR27, SR_CTAID.Y ;  /* 0x00000000001b79c3 */ /* 0x000fe20000002600 */
[----:B--2---:R-:W-:-:S03]  /*00a0*/  ULEA UR16, UR4, UR16, 0x18 ;  /* 0x0000001004107291 */ /* 0x004fc6000f8ec03f */
[----:B------:R-:W-:Y:S01]  /*00b0*/  ULDC UR4, c[0x0][0x10] ;  /* 0x0000040000047ab9 */ /* 0x000fe20000000800 */
[----:B-1----:R-:W-:-:S03]  /*00c0*/  LOP3.LUT R6, R0, 0xff, RZ, 0xc0, !PT ;  /* 0x000000ff00067812 */ /* 0x002fc600078ec0ff */
[----:B------:R-:W1:Y:S01]  /*00d0*/  S2UR UR5, SR_CTAID.Z ;  /* 0x00000000000579c3 */ /* 0x000e620000002700 */
[----:B---3--:R-:W-:Y:S01]  /*00e0*/  VIADD R4, R4, 0xffffffff ;  /* 0xffffffff04047836 */ /* 0x008fe20000000000 */
[C---:B------:R-:W-:Y:S02]  /*00f0*/  ISETP.GE.U32.AND P0, PT, R6.reuse, 0x20, PT ;  /* 0x000000200600780c */ /* 0x040fe40003f06070 */
[C---:B------:R-:W-:Y:S02]  /*0100*/  ISETP.NE.U32.AND P2, PT, R6.reuse, RZ, PT ;  /* 0x000000ff0600720c */ /* 0x040fe40003f45070 */
[----:B------:R-:W-:Y:S02]  /*0110*/  LEA R12, R6, UR16, 0x2 ;  /* 0x00000010060c7c11 */ /* 0x000fe4000f8e10ff */
[----:B------:R-:W2:Y:S01]  /*0120*/  S2UR UR28, SR_CTAID.X ;  /* 0x00000000001c79c3 */ /* 0x000ea20000002500 */
[----:B----4-:R-:W-:-:S06]  /*0130*/  VIADD R13, R14, 0xffffffff ;  /* 0xffffffff0e0d7836 */ /* 0x010fcc0000000000 */
[----:B------:R3:W-:Y:S01]  /*0140*/  @!P0 STS [R12], RZ ;  /* 0x000000ff0c008388 */ /* 0x0007e20000000800 */
[----:B------:R-:W-:-:S03]  /*0150*/  NOP ;  /* 0x0000000000007918 */ /* 0x000fc60000000000 */
[----:B------:R3:W-:Y:S01]  /*0160*/  @!P2 STS [UR16+0x24], R4 ;  /* 0x00002404ff00a988 */ /* 0x0007e20008000810 */
[----:B-1----:R-:W-:-:S03]  /*0170*/  UIMAD UR4, UR5, UR4, UR27 ;  /* 0x00000004050472a4 */ /* 0x002fc6000f8e021b */
[----:B------:R3:W-:Y:S01]  /*0180*/  @!P2 STS [UR16+0x20], R13 ;  /* 0x0000200dff00a988 */ /* 0x0007e20008000810 */
[----:B--2---:R-:W-:-:S04]  /*0190*/  UIMAD UR4, UR4, UR6, UR28 ;  /* 0x00000006040472a4 */ /* 0x004fc8000f8e021c */
[----:B------:R-:W-:-:S03]  /*01a0*/  UIMAD UR5, UR4, 0x180, URZ ;  /* 0x00000180040578a4 */ /* 0x000fc6000f8e023f */
[----:B------:R-:W-:Y:S01]  /*01b0*/  UMOV UR4, URZ ;  /* 0x0000003f00047c82 */ /* 0x000fe20008000000 */
[----:B------:R-:W-:-:S04]  /*01c0*/  UIADD3 UR18, UP0, UR5, UR22, URZ ;  /* 0x0000001605127290 */ /* 0x000fc8000ff1e03f */
[----:B------:R-:W-:Y:S01]  /*01d0*/  ULEA.HI.X.SX32 UR19, UR5, UR23, 0x1, UP0 ;  /* 0x0000001705137291 */ /* 0x000fe200080f0e3f */
[----:B---3--:R-:W-:Y:S11]  /*01e0*/  @P2 BRA `(.L_x_1) ;  /* 0x0000000000182947 */ /* 0x008ff60003800000 */
[----:B------:R-:W1:Y:S01]  /*01f0*/  LDS R2, [UR16+0x8] ;  /* 0x00000810ff027984 */ /* 0x000e620008000800 */
[----:B------:R-:W2:Y:S01]  /*0200*/  LDC.64 R8, c[0x0][0x210] ;  /* 0x00008400ff087b82 */ /* 0x000ea20000000a00 */
[----:B------:R-:W-:Y:S02]  /*0210*/  IMAD.MOV.U32 R3, RZ, RZ, 0x70 ;  /* 0x00000070ff037424 */ /* 0x000fe400078e00ff */
[----:B--2---:R2:W-:Y:S03]  /*0220*/  STS.64 [UR16], R8 ;  /* 0x00000008ff007988 */ /* 0x0045e60008000a10 */
[----:B-1----:R-:W-:-:S05]  /*0230*/  LOP3.LUT R2, R2, 0x10, R3, 0xd8, !PT ;  /* 0x0000001002027812 */ /* 0x002fca00078ed803 */
[----:B------:R2:W-:Y:S02]  /*0240*/  STS [UR16+0x8], R2 ;  /* 0x00000802ff007988 */ /* 0x0005e40008000810 */
.L_x_1:
[----:B------:R-:W-:Y:S05]  /*0250*/  BSYNC B0 ;  /* 0x0000000000007941 */ /* 0x000fea0003800000 */
.L_x_0:
[----:B------:R-:W-:Y:S04]  /*0260*/  BSSY B0, `(.L_x_2) ;  /* 0x000000a000007945 */ /* 0x000fe80003800000 */
[----:B------:R-:W-:Y:S05]  /*0270*/  @P2 BRA `(.L_x_3) ;  /* 0x0000000000202947 */ /* 0x000fea0003800000 */
[----:B--2---:R-:W1:Y:S01]  /*0280*/  LDS R2, [UR16+0x34] ;  /* 0x00003410ff027984 */ /* 0x004e620008000800 */
[----:B------:R-:W-:Y:S02]  /*0290*/  IMAD.MOV.U32 R3, RZ, RZ, 0x1f000000 ;  /* 0x1f000000ff037424 */ /* 0x000fe400078e00ff */
[----:B------:R-:W-:Y:S01]  /*02a0*/  @!P2 IMAD.MOV.U32 R5, RZ, RZ, 0x7f ;  /* 0x0000007fff05a424 */ /* 0x000fe200078e00ff */
[----:B------:R-:W2:Y:S02]  /*02b0*/  @!P2 LDS R8, [UR16+0x38] ;  /* 0x00003810ff08a984 */ /* 0x000ea40008000800 */
[----:B-1----:R-:W-:Y:S02]  /*02c0*/  LOP3.LUT R2, R2, 0xff000000, R3, 0xb8, !PT ;  /* 0xff00000002027812 */ /* 0x002fe400078eb803 */
[----:B--2---:R-:W-:-:S03]  /*02d0*/  @!P2 LOP3.LUT R3, R8, 0xff, R5, 0xb8, !PT ;  /* 0x000000ff0803a812 */ /* 0x004fc600078eb805 */
[----:B------:R1:W-:Y:S04]  /*02e0*/  STS [UR16+0x34], R2 ;  /* 0x00003402ff007988 */ /* 0x0003e80008000810 */
[----:B------:R1:W-:Y:S02]  /*02f0*/  @!P2 STS [UR16+0x38], R3 ;  /* 0x00003803ff00a988 */ /* 0x0003e40008000810 */
.L_x_3:
[----:B------:R-:W-:Y:S05]  /*0300*/  BSYNC B0 ;  /* 0x0000000000007941 */ /* 0x000fea0003800000 */
.L_x_2:
[----:B------:R-:W-:Y:S04]  /*0310*/  BSSY B0, `(.L_x_4) ;  /* 0x000000e000007945 */ /* 0x000fe80003800000 */
[----:B------:R-:W-:Y:S05]  /*0320*/  @P2 BRA `(.L_x_5) ;  /* 0x0000000000302947 */ /* 0x000fea0003800000 */
[----:B-1----:R-:W1:Y:S01]  /*0330*/  LDS R3, [UR16+0x34] ;  /* 0x00003410ff037984 */ /* 0x002e620008000800 */
[----:B------:R-:W3:Y:S03]  /*0340*/  LDC.64 R10, c[0x0][0x238] ;  /* 0x00008e00ff0a7b82 */ /* 0x000ee60000000a00 */
[----:B--2---:R-:W2:Y:S01]  /*0350*/  LDS R2, [UR16+0x1c] ;  /* 0x00001c10ff027984 */ /* 0x004ea20008000800 */
[C---:B---3--:R-:W-:Y:S01]  /*0360*/  SHF.L.U64.HI R8, R10.reuse, 0x1, R11 ;  /* 0x000000010a087819 */ /* 0x048fe2000001020b */
[----:B------:R-:W-:-:S03]  /*0370*/  IMAD.SHL.U32 R5, R10, 0x2, RZ ;  /* 0x000000020a057824 */ /* 0x000fc600078e00ff */
[--C-:B------:R-:W-:Y:S02]  /*0380*/  SHF.R.U32.HI R7, RZ, 0x4, R8.reuse ;  /* 0x00000004ff077819 */ /* 0x100fe40000011608 */
[----:B------:R-:W-:-:S05]  /*0390*/  SHF.R.U64 R5, R5, 0x4, R8 ;  /* 0x0000000405057819 */ /* 0x000fca0000001208 */
[----:B------:R3:W-:Y:S01]  /*03a0*/  STS [UR16+0xc], R5 ;  /* 0x00000c05ff007988 */ /* 0x0007e20008000810 */
[----:B-1----:R-:W-:Y:S02]  /*03b0*/  LOP3.LUT R3, R3, 0x7, RZ, 0xb8, !PT ;  /* 0x0000000703037812 */ /* 0x002fe400078eb8ff */
[----:B--2---:R-:W-:-:S03]  /*03c0*/  LOP3.LUT R2, R2, 0xf, R7, 0xb8, !PT ;  /* 0x0000000f02027812 */ /* 0x004fc600078eb807 */
[----:B------:R3:W-:Y:S04]  /*03d0*/  STS [UR16+0x34], R3 ;  /* 0x00003403ff007988 */ /* 0x0007e80008000810 */
[----:B------:R3:W-:Y:S02]  /*03e0*/  STS [UR16+0x1c], R2 ;  /* 0x00001c02ff007988 */ /* 0x0007e40008000810 */
.L_x_5:
[----:B------:R-:W-:Y:S05]  /*03f0*/  BSYNC B0 ;  /* 0x0000000000007941 */ /* 0x000fea0003800000 */
.L_x_4:
[----:B------:R-:W-:Y:S04]  /*0400*/  BSSY B1, `(.L_x_6) ;  /* 0x000001a000017945 */ /* 0x000fe80003800000 */
[----:B------:R-:W-:Y:S04]  /*0410*/  BSSY B0, `(.L_x_7) ;  /* 0x0000015000007945 */ /* 0x000fe80003800000 */
[----:B------:R-:W-:Y:S05]  /*0420*/  @P2 BRA `(.L_x_8) ;  /* 0x0000000000202947 */ /* 0x000fea0003800000 */
[----:B-123--:R-:W1:Y:S02]  /*0430*/  LDS R2, [UR16+0x34] ;  /* 0x00003410ff027984 */ /* 0x00ee640008000800 */
[----:B-1----:R-:W-:-:S05]  /*0440*/  LOP3.LUT R2, R2, 0x38, RZ, 0xb8, !PT ;  /* 0x0000003802027812 */ /* 0x002fca00078eb8ff */
[----:B------:R1:W-:Y:S01]  /*0450*/  STS [UR16+0x34], R2 ;  /* 0x00003402ff007988 */ /* 0x0003e20008000810 */
[----:B------:R-:W-:Y:S05]  /*0460*/  @P2 BRA `(.L_x_9) ;  /* 0x0000000000202947 */ /* 0x000fea0003800000 */
[----:B-1----:R-:W1:Y:S01]  /*0470*/  LDS R2, [UR16+0x8] ;  /* 0x00000810ff027984 */ /* 0x002e620008000800 */
[----:B------:R-:W-:-:S05]  /*0480*/  IMAD.MOV.U32 R3, RZ, RZ, 0x780 ;  /* 0x00000780ff037424 */ /* 0x000fca00078e00ff */
[----:B-1----:R-:W-:-:S05]  /*0490*/  LOP3.LUT R2, R2, 0x300, R3, 0xd8, !PT ;  /* 0x0000030002027812 */ /* 0x002fca00078ed803 */
[----:B------:R4:W-:Y:S02]  /*04a0*/  STS [UR16+0x8], R2 ;  /* 0x00000802ff007988 */ /* 0x0009e40008000810 */
.L_x_8:
[----:B------:R-:W-:Y:S05]  /*04b0*/  @P2 BRA `(.L_x_10) ;  /* 0x0000000000282947 */ /* 0x000fea0003800000 */
[----:B-1234-:R-:W1:Y:S02]  /*04c0*/  LDS R2, [UR16+0x8] ;  /* 0x00000810ff027984 */ /* 0x01ee640008000800 */
[----:B-1----:R-:W-:-:S05]  /*04d0*/  LOP3.LUT R2, R2, 0x1800, RZ, 0xb8, !PT ;  /* 0x0000180002027812 */ /* 0x002fca00078eb8ff */
[----:B------:R2:W-:Y:S02]  /*04e0*/  STS [UR16+0x8], R2 ;  /* 0x00000802ff007988 */ /* 0x0005e40008000810 */
.L_x_9:
[----:B------:R-:W-:Y:S05]  /*04f0*/  @P2 BREAK B0 ;  /* 0x0000000000002942 */ /* 0x000fea0003800000 */
[----:B------:R-:W-:Y:S05]  /*0500*/  @P2 BRA `(.L_x_11) ;  /* 0x0000000000242947 */ /* 0x000fea0003800000 */
[----:B------:R-:W3:Y:S01]  /*0510*/  LDS R3, [UR16+0x8] ;  /* 0x00000810ff037984 */ /* 0x000ee20008000800 */
[----:B-12---:R-:W-:-:S05]  /*0520*/  IMAD.MOV.U32 R2, RZ, RZ, 0x6000 ;  /* 0x00006000ff027424 */ /* 0x006fca00078e00ff */
[----:B---3--:R-:W-:-:S04]  /*0530*/  LOP3.LUT R2, R3, 0x4000, R2, 0xd8, !PT ;  /* 0x0000400003027812 */ /* 0x008fc800078ed802 */
[----:B------:R-:W-:-:S05]  /*0540*/  LOP3.LUT R2, R2, 0x400000, RZ, 0xb8, !PT ;  /* 0x0040000002027812 */ /* 0x000fca00078eb8ff */
[----:B------:R5:W-:Y:S02]  /*0550*/  STS [UR16+0x8], R2 ;  /* 0x00000802ff007988 */ /* 0x000be40008000810 */
.L_x_10:
[----:B------:R-:W-:Y:S05]  /*0560*/  BSYNC B0 ;  /* 0x0000000000007941 */ /* 0x000fea0003800000 */
.L_x_7:
[----:B-12345:R-:W1:Y:S02]  /*0570*/  @!P2 LDS R2, [UR16+0x8] ;  /* 0x00000810ff02a984 */ /* 0x03ee640008000800 */
[----:B-1----:R-:W-:-:S05]  /*0580*/  @!P2 LOP3.LUT R2, R2, 0x8000, RZ, 0xb8, !PT ;  /* 0x000080000202a812 */ /* 0x002fca00078eb8ff */
[----:B------:R3:W-:Y:S02]  /*0590*/  @!P2 STS [UR16+0x8], R2 ;  /* 0x00000802ff00a988 */ /* 0x0007e40008000810 */
.L_x_11:
[----:B------:R-:W-:Y:S05]  /*05a0*/  BSYNC B1 ;  /* 0x0000000000017941 */ /* 0x000fea0003800000 */
.L_x_6:
[----:B------:R-:W-:Y:S05]  /*05b0*/  WARPSYNC.ALL ;  /* 0x0000000000007948 */ /* 0x000fea0003800000 */
[----:B------:R-:W4:Y:S02]  /*05c0*/  LDC R5, c[0x0][0x22c] ;  /* 0x00008b00ff057b82 */ /* 0x000f240000000800 */
[----:B----4-:R-:W-:Y:S01]  /*05d0*/  VIADD R5, R5, 0xffffffff ;  /* 0xffffffff05057836 */ /* 0x010fe20000000000 */
[----:B------:R-:W-:Y:S06]  /*05e0*/  @P0 BRA `(.L_x_12) ;  /* 0x0000000000280947 */ /* 0x000fec0003800000 */
[----:B-123--:R-:W1:Y:S01]  /*05f0*/  S2R R2, SR_LANEID ;  /* 0x0000000000027919 */ /* 0x00ee620000000000 */
[----:B------:R-:W-:Y:S05]  /*0600*/  WARPSYNC.ALL ;  /* 0x0000000000007948 */ /* 0x000fea0003800000 */
[----:B-1----:R-:W-:-:S05]  /*0610*/  IMAD.SHL.U32 R7, R2, 0x4, RZ ;  /* 0x0000000402077824 */ /* 0x002fca00078e00ff */
[----:B------:R-:W1:Y:S01]  /*0620*/  LDS R9, [R7+UR16] ;  /* 0x0000001007097984 */ /* 0x000e620008000800 */
[----:B------:R-:W-:-:S05]  /*0630*/  IADD3 R2, P1, R7, UR18, RZ ;  /* 0x0000001207027c10 */ /* 0x000fca000ff3e0ff */
[----:B------:R-:W-:-:S05]  /*0640*/  IMAD.X R3, RZ, RZ, UR19, P1 ;  /* 0x00000013ff037e24 */ /* 0x000fca00088e06ff */
[----:B-1----:R4:W5:Y:S01]  /*0650*/  ATOMG.E.EXCH.STRONG.GPU PT, RZ, [R2], R9 ;  /* 0x0000000902ff73a8 */ /* 0x00296200041ee100 */
[----:B------:R-:W-:-:S04]  /*0660*/  DEPBAR {5,4,3,2,1,0} ;  /* 0x0000003f0000791a */ /* 0x000fc80000000000 */
[----:B------:R4:W-:Y:S01]  /*0670*/  UTMACCTL.IV [UR18] ;  /* 0x00000000120079b9 */ /* 0x0009e20008000000 */
[----:B------:R-:W-:Y:S01]  /*0680*/  NOP ;  /* 0x0000000000007918 */ /* 0x000fe20000000000 */
.L_x_12:
[----:B------:R-:W-:Y:S05]  /*0690*/  @P0 BRA `(.L_x_13) ;  /* 0x00000000000c0947 */ /* 0x000fea0003800000 */
[----:B------:R0:W-:Y:S01]  /*06a0*/  UTMACMDFLUSH ;  /* 0x00000000000079b7 */ /* 0x0001e20000000000 */
[----:B------:R-:W-:Y:S05]  /*06b0*/  @P0 BRA `(.L_x_13) ;  /* 0x0000000000040947 */ /* 0x000fea0003800000 */
[----:B------:R-:W-:-:S04]  /*06c0*/  DEPBAR.LE SB0, 0x0 ;  /* 0x000080000000791a */ /* 0x000fc80000000000 */
.L_x_13:
[----:B------:R-:W-:Y:S05]  /*06d0*/  WARPSYNC.ALL ;  /* 0x0000000000007948 */ /* 0x000fea0003800000 */
[----:B-----5:R-:W-:Y:S06]  /*06e0*/  BAR.SYNC.DEFER_BLOCKING 0x0 ;  /* 0x0000000000007b1d */ /* 0x020fec0000010000 */
[----:B------:R-:W-:Y:S02]  /*06f0*/  BSSY B1, `(.L_x_14) ;  /* 0x000000b000017945 */ /* 0x000fe40003800000 */
[----:B------:R-:W-:Y:S06]  /*0700*/  BAR.SYNC.DEFER_BLOCKING 0x0 ;  /* 0x0000000000007b1d */ /* 0x000fec0000010000 */
[----:B------:R5:W-:Y:S01]  /*0710*/  @!P0 STS [R12], RZ ;  /* 0x000000ff0c008388 */ /* 0x000be20000000800 */
[----:B------:R-:W-:Y:S01]  /*0720*/  NOP ;  /* 0x0000000000007918 */ /* 0x000fe20000000000 */
[----:B------:R-:W-:Y:S05]  /*0730*/  @P2 BRA `(.L_x_15) ;  /* 0x0000000000182947 */ /* 0x000fea0003800000 */
[----:B-1234-:R-:W1:Y:S01]  /*0740*/  LDS R2, [UR16+0x8] ;  /* 0x00000810ff027984 */ /* 0x01ee620008000800 */
[----:B------:R-:W2:Y:S01]  /*0750*/  LDC.64 R8, c[0x0][0x218] ;  /* 0x00008600ff087b82 */ /* 0x000ea20000000a00 */
[----:B------:R-:W-:Y:S02]  /*0760*/  IMAD.MOV.U32 R3, RZ, RZ, 0x70 ;  /* 0x00000070ff037424 */ /* 0x000fe400078e00ff */
[----:B--2---:R2:W-:Y:S03]  /*0770*/  STS.64 [UR16], R8 ;  /* 0x00000008ff007988 */ /* 0x0045e60008000a10 */
[----:B-1----:R-:W-:-:S05]  /*0780*/  LOP3.LUT R2, R2, 0x10, R3, 0xd8, !PT ;  /* 0x0000001002027812 */ /* 0x002fca00078ed803 */
[----:B------:R2:W-:Y:S02]  /*0790*/  STS [UR16+0x8], R2 ;  /* 0x00000802ff007988 */ /* 0x0005e40008000810 */
.L_x_15:
[----:B----4-:R-:W-:Y:S05]  /*07a0*/  BSYNC B1 ;  /* 0x0000000000017941 */ /* 0x010fea0003800000 */
.L_x_14:
[----:B------:R-:W-:Y:S04]  /*07b0*/  BSSY B1, `(.L_x_16) ;  /* 0x000000a000017945 */ /* 0x000fe80003800000 */
[----:B------:R-:W-:Y:S05]  /*07c0*/  @P2 BRA `(.L_x_17) ;  /* 0x0000000000202947 */ /* 0x000fea0003800000 */
[----:B-123--:R-:W1:Y:S01]  /*07d0*/  LDS R2, [UR16+0x34] ;  /* 0x00003410ff027984 */ /* 0x00ee620008000800 */
[----:B------:R-:W-:Y:S02]  /*07e0*/  IMAD.MOV.U32 R3, RZ, RZ, 0x3f000000 ;  /* 0x3f000000ff037424 */ /* 0x000fe400078e00ff */
[----:B------:R-:W-:Y:S01]  /*07f0*/  @!P2 IMAD.MOV.U32 R7, RZ, RZ, 0x1f ;  /* 0x0000001fff07a424 */ /* 0x000fe200078e00ff */
[----:B------:R-:W2:Y:S02]  /*0800*/  @!P2 LDS R8, [UR16+0x38] ;  /* 0x00003810ff08a984 */ /* 0x000ea40008000800 */
[----:B-1----:R-:W-:Y:S02]  /*0810*/  LOP3.LUT R2, R2, 0xff000000, R3, 0xb8, !PT ;  /* 0xff00000002027812 */ /* 0x002fe400078eb803 */
[----:B--2---:R-:W-:-:S03]  /*0820*/  @!P2 LOP3.LUT R3, R8, 0xff, R7, 0xb8, !PT ;  /* 0x000000ff0803a812 */ /* 0x004fc600078eb807 */
[----:B------:R4:W-:Y:S04]  /*0830*/  STS [UR16+0x34], R2 ;  /* 0x00003402ff007988 */ /* 0x0009e80008000810 */
[----:B------:R4:W-:Y:S02]  /*0840*/  @!P2 STS [UR16+0x38], R3 ;  /* 0x00003803ff00a988 */ /* 0x0009e40008000810 */
.L_x_17:
[----:B------:R-:W-:Y:S05]  /*0850*/  BSYNC B1 ;  /* 0x0000000000017941 */ /* 0x000fea0003800000 */
.L_x_16:
[----:B------:R-:W-:Y:S04]  /*0860*/  BSSY B1, `(.L_x_18) ;  /* 0x0000004000017945 */ /* 0x000fe80003800000 */
[----:B------:R-:W-:Y:S05]  /*0870*/  @P2 BRA `(.L_x_19) ;  /* 0x0000000000082947 */ /* 0x000fea0003800000 */
[----:B------:R1:W-:Y:S04]  /*0880*/  STS [UR16+0x24], R13 ;  /* 0x0000240dff007988 */ /* 0x0003e80008000810 */
[----:B------:R1:W-:Y:S02]  /*0890*/  STS [UR16+0x20], R5 ;  /* 0x00002005ff007988 */ /* 0x0003e40008000810 */
.L_x_19:
[----:B------:R-:W-:Y:S05]  /*08a0*/  BSYNC B1 ;  /* 0x0000000000017941 */ /* 0x000fea0003800000 */
.L_x_18:
[----:B------:R-:W-:Y:S04]  /*08b0*/  BSSY B1, `(.L_x_20) ;  /* 0x000000e000017945 */ /* 0x000fe80003800000 */
[----:B------:R-:W-:Y:S05]  /*08c0*/  @P2 BRA `(.L_x_21) ;  /* 0x0000000000302947 */ /* 0x000fea0003800000 */
[----:B----4-:R-:W4:Y:S01]  /*08d0*/  LDS R3, [UR16+0x34] ;  /* 0x00003410ff037984 */ /* 0x010f220008000800 */
[----:B------:R-:W4:Y:S03]  /*08e0*/  LDC.64 R10, c[0x0][0x240] ;  /* 0x00009000ff0a7b82 */ /* 0x000f260000000a00 */
[----:B-123--:R-:W1:Y:S01]  /*08f0*/  LDS R2, [UR16+0x1c] ;  /* 0x00001c10ff027984 */ /* 0x00ee620008000800 */
[C---:B----4-:R-:W-:Y:S01]  /*0900*/  SHF.L.U64.HI R8, R10.reuse, 0x1, R11 ;  /* 0x000000010a087819 */ /* 0x050fe2000001020b */
[----:B------:R-:W-:-:S03]  /*0910*/  IMAD.SHL.U32 R7, R10, 0x2, RZ ;  /* 0x000000020a077824 */ /* 0x000fc600078e00ff */
[--C-:B------:R-:W-:Y:S02]  /*0920*/  SHF.R.U32.HI R9, RZ, 0x4, R8.reuse ;  /* 0x00000004ff097819 */ /* 0x100fe40000011608 */
[----:B------:R-:W-:-:S05]  /*0930*/  SHF.R.U64 R7, R7, 0x4, R8 ;  /* 0x0000000407077819 */ /* 0x000fca0000001208 */
[----:B------:R2:W-:Y:S01]  /*0940*/  STS [UR16+0xc], R7 ;  /* 0x00000c07ff007988 */ /* 0x0005e20008000810 */
[----:B------:R-:W-:Y:S02]  /*0950*/  LOP3.LUT R3, R3, 0x7, RZ, 0xb8, !PT ;  /* 0x0000000703037812 */ /* 0x000fe400078eb8ff */
[----:B-1----:R-:W-:-:S03]  /*0960*/  LOP3.LUT R2, R2, 0xf, R9, 0xb8, !PT ;  /* 0x0000000f02027812 */ /* 0x002fc600078eb809 */
[----:B------:R2:W-:Y:S04]  /*0970*/  STS [UR16+0x34], R3 ;  /* 0x00003403ff007988 */ /* 0x0005e80008000810 */
[----:B------:R2:W-:Y:S02]  /*0980*/  STS [UR16+0x1c], R2 ;  /* 0x00001c02ff007988 */ /* 0x0005e40008000810 */
.L_x_21:
[----:B------:R-:W-:Y:S05]  /*0990*/  BSYNC B1 ;  /* 0x0000000000017941 */ /* 0x000fea0003800000 */
.L_x_20:
[----:B------:R-:W-:Y:S04]  /*09a0*/  BSSY B2, `(.L_x_22) ;  /* 0x000001a000027945 */ /* 0x000fe80003800000 */
[----:B------:R-:W-:Y:S04]  /*09b0*/  BSSY B1, `(.L_x_23) ;  /* 0x0000015000017945 */ /* 0x000fe80003800000 */
[----:B------:R-:W-:Y:S05]  /*09c0*/  @P2 BRA `(.L_x_24) ;  /* 0x0000000000202947 */ /* 0x000fea0003800000 */
[----:B-1234-:R-:W1:Y:S02]  /*09d0*/  LDS R2, [UR16+0x34] ;  /* 0x00003410ff027984 */ /* 0x01ee640008000800 */
[----:B-1----:R-:W-:-:S05]  /*09e0*/  LOP3.LUT R2, R2, 0x38, RZ, 0xb8, !PT ;  /* 0x0000003802027812 */ /* 0x002fca00078eb8ff */
[----:B------:R1:W-:Y:S01]  /*09f0*/  STS [UR16+0x34], R2 ;  /* 0x00003402ff007988 */ /* 0x0003e20008000810 */
[----:B------:R-:W-:Y:S05]  /*0a00*/  @P2 BRA `(.L_x_25) ;  /* 0x0000000000202947 */ /* 0x000fea0003800000 */
[----:B-1----:R-:W1:Y:S01]  /*0a10*/  LDS R2, [UR16+0x8] ;  /* 0x00000810ff027984 */ /* 0x002e620008000800 */
[----:B------:R-:W-:-:S05]  /*0a20*/  IMAD.MOV.U32 R3, RZ, RZ, 0x780 ;  /* 0x00000780ff037424 */ /* 0x000fca00078e00ff */
[----:B-1----:R-:W-:-:S05]  /*0a30*/  LOP3.LUT R2, R2, 0x300, R3, 0xd8, !PT ;  /* 0x0000030002027812 */ /* 0x002fca00078ed803 */
[----:B------:R1:W-:Y:S02]  /*0a40*/  STS [UR16+0x8], R2 ;  /* 0x00000802ff007988 */ /* 0x0003e40008000810 */
.L_x_24:
[----:B------:R-:W-:Y:S05]  /*0a50*/  @P2 BRA `(.L_x_26) ;  /* 0x0000000000282947 */ /* 0x000fea0003800000 */
[----:B-1234-:R-:W1:Y:S02]  /*0a60*/  LDS R2, [UR16+0x8] ;  /* 0x00000810ff027984 */ /* 0x01ee640008000800 */
[----:B-1----:R-:W-:-:S05]  /*0a70*/  LOP3.LUT R2, R2, 0x1800, RZ, 0xb8, !PT ;  /* 0x0000180002027812 */ /* 0x002fca00078eb8ff */
[----:B------:R2:W-:Y:S02]  /*0a80*/  STS [UR16+0x8], R2 ;  /* 0x00000802ff007988 */ /* 0x0005e40008000810 */
.L_x_25:
[----:B------:R-:W-:Y:S05]  /*0a90*/  @P2 BREAK B1 ;  /* 0x0000000000012942 */ /* 0x000fea0003800000 */
[----:B------:R-:W-:Y:S05]  /*0aa0*/  @P2 BRA `(.L_x_27) ;  /* 0x0000000000242947 */ /* 0x000fea0003800000 */
[----:B-12---:R-:W1:Y:S01]  /*0ab0*/  LDS R2, [UR16+0x8] ;  /* 0x00000810ff027984 */ /* 0x006e620008000800 */
[----:B------:R-:W-:-:S05]  /*0ac0*/  IMAD.MOV.U32 R3, RZ, RZ, 0x6000 ;  /* 0x00006000ff037424 */ /* 0x000fca00078e00ff */
[----:B-1----:R-:W-:-:S04]  /*0ad0*/  LOP3.LUT R2, R2, 0x6000, R3, 0xd8, !PT ;  /* 0x0000600002027812 */ /* 0x002fc800078ed803 */
[----:B------:R-:W-:-:S05]  /*0ae0*/  LOP3.LUT R2, R2, 0x400000, RZ, 0xb8, !PT ;  /* 0x0040000002027812 */ /* 0x000fca00078eb8ff */
[----:B------:R1:W-:Y:S02]  /*0af0*/  STS [UR16+0x8], R2 ;  /* 0x00000802ff007988 */ /* 0x0003e40008000810 */
.L_x_26:
[----:B------:R-:W-:Y:S05]  /*0b00*/  BSYNC B1 ;  /* 0x0000000000017941 */ /* 0x000fea0003800000 */
.L_x_23:
[----:B-1234-:R-:W1:Y:S02]  /*0b10*/  @!P2 LDS R2, [UR16+0x8] ;  /* 0x00000810ff02a984 */ /* 0x01ee640008000800 */
[----:B-1----:R-:W-:-:S05]  /*0b20*/  @!P2 LOP3.LUT R2, R2, 0x8000, RZ, 0xb8, !PT ;  /* 0x000080000202a812 */ /* 0x002fca00078eb8ff */
[----:B------:R3:W-:Y:S02]  /*0b30*/  @!P2 STS [UR16+0x8], R2 ;  /* 0x00000802ff00a988 */ /* 0x0007e40008000810 */
.L_x_27:
[----:B------:R-:W-:Y:S05]  /*0b40*/  BSYNC B2 ;  /* 0x0000000000027941 */ /* 0x000fea0003800000 */
.L_x_22:
[----:B------:R-:W-:Y:S05]  /*0b50*/  WARPSYNC.ALL ;  /* 0x0000000000007948 */ /* 0x000fea0003800000 */
[----:B------:R-:W-:-:S04]  /*0b60*/  UIADD3 UR21, UR5, 0x80, URZ ;  /* 0x0000008005157890 */ /* 0x000fc8000fffe03f */
[----:B------:R-:W-:-:S04]  /*0b70*/  UIADD3 UR20, UP0, UR21, UR22, URZ ;  /* 0x0000001615147290 */ /* 0x000fc8000ff1e03f */
[----:B------:R-:W-:Y:S01]  /*0b80*/  ULEA.HI.X.SX32 UR21, UR21, UR23, 0x1, UP0 ;  /* 0x0000001715157291 */ /* 0x000fe200080f0e3f */
[----:B------:R-:W-:Y:S11]  /*0b90*/  @P0 BRA `(.L_x_28) ;  /* 0x0000000000280947 */ /* 0x000ff60003800000 */
[----:B-123--:R-:W1:Y:S01]  /*0ba0*/  S2R R2, SR_LANEID ;  /* 0x0000000000027919 */ /* 0x00ee620000000000 */
[----:B------:R-:W-:Y:S05]  /*0bb0*/  WARPSYNC.ALL ;  /* 0x0000000000007948 */ /* 0x000fea0003800000 */
[----:B-1----:R-:W-:-:S05]  /*0bc0*/  IMAD.SHL.U32 R8, R2, 0x4, RZ ;  /* 0x0000000402087824 */ /* 0x002fca00078e00ff */
[----:B------:R-:W1:Y:S01]  /*0bd0*/  LDS R7, [R8+UR16] ;  /* 0x0000001008077984 */ /* 0x000e620008000800 */
[----:B------:R-:W-:-:S05]  /*0be0*/  IADD3 R2, P1, R8, UR20, RZ ;  /* 0x0000001408027c10 */ /* 0x000fca000ff3e0ff */
[----:B------:R-:W-:-:S05]  /*0bf0*/  IMAD.X R3, RZ, RZ, UR21, P1 ;  /* 0x00000015ff037e24 */ /* 0x000fca00088e06ff */
[----:B-1----:R4:W2:Y:S01]  /*0c00*/  ATOMG.E.EXCH.STRONG.GPU PT, RZ, [R2], R7 ;  /* 0x0000000702ff73a8 */ /* 0x0028a200041ee100 */
[----:B------:R-:W-:-:S04]  /*0c10*/  DEPBAR {5,4,3,2,1,0} ;  /* 0x0000003f0000791a */ /* 0x000fc80000000000 */
[----:B------:R4:W-:Y:S01]  /*0c20*/  UTMACCTL.IV [UR20] ;  /* 0x00000000140079b9 */ /* 0x0009e20008000000 */
[----:B------:R-:W-:Y:S01]  /*0c30*/  NOP ;  /* 0x0000000000007918 */ /* 0x000fe20000000000 */
.L_x_28:
[----:B------:R-:W-:Y:S05]  /*0c40*/  @P0 BRA `(.L_x_29) ;  /* 0x00000000000c0947 */ /* 0x000fea0003800000 */
[----:B------:R0:W-:Y:S01]  /*0c50*/  UTMACMDFLUSH ;  /* 0x00000000000079b7 */ /* 0x0001e20000000000 */
[----:B------:R-:W-:Y:S05]  /*0c60*/  @P0 BRA `(.L_x_29) ;  /* 0x0000000000040947 */ /* 0x000fea0003800000 */
[----:B------:R-:W-:-:S04]  /*0c70*/  DEPBAR.LE SB0, 0x0 ;  /* 0x000080000000791a */ /* 0x000fc80000000000 */
.L_x_29:
[----:B------:R-:W-:Y:S05]  /*0c80*/  WARPSYNC.ALL ;  /* 0x0000000000007948 */ /* 0x000fea0003800000 */
[----:B--2---:R-:W-:Y:S06]  /*0c90*/  BAR.SYNC.DEFER_BLOCKING 0x0 ;  /* 0x0000000000007b1d */ /* 0x004fec0000010000 */
[----:B------:R-:W-:Y:S02]  /*0ca0*/  BSSY B2, `(.L_x_30) ;  /* 0x000000b000027945 */ /* 0x000fe40003800000 */
[----:B------:R-:W-:Y:S06]  /*0cb0*/  BAR.SYNC.DEFER_BLOCKING 0x0 ;  /* 0x0000000000007b1d */ /* 0x000fec0000010000 */
[----:B------:R2:W-:Y:S01]  /*0cc0*/  @!P0 STS [R12], RZ ;  /* 0x000000ff0c008388 */ /* 0x0005e20000000800 */
[----:B------:R-:W-:Y:S01]  /*0cd0*/  NOP ;  /* 0x0000000000007918 */ /* 0x000fe20000000000 */
[----:B------:R-:W-:Y:S05]  /*0ce0*/  @P2 BRA `(.L_x_31) ;  /* 0x0000000000182947 */ /* 0x000fea0003800000 */
[----:B-1-34-:R-:W1:Y:S01]  /*0cf0*/  LDS R2, [UR16+0x8] ;  /* 0x00000810ff027984 */ /* 0x01ae620008000800 */
[----:B------:R-:W3:Y:S01]  /*0d00*/  LDC.64 R8, c[0x0][0x220] ;  /* 0x00008800ff087b82 */ /* 0x000ee20000000a00 */
[----:B------:R-:W-:Y:S02]  /*0d10*/  IMAD.MOV.U32 R3, RZ, RZ, 0x70 ;  /* 0x00000070ff037424 */ /* 0x000fe400078e00ff */
[----:B---3--:R3:W-:Y:S03]  /*0d20*/  STS.64 [UR16], R8 ;  /* 0x00000008ff007988 */ /* 0x0087e60008000a10 */
[----:B-1----:R-:W-:-:S05]  /*0d30*/  LOP3.LUT R2, R2, 0x10, R3, 0xd8, !PT ;  /* 0x0000001002027812 */ /* 0x002fca00078ed803 */
[----:B------:R3:W-:Y:S02]  /*0d40*/  STS [UR16+0x8], R2 ;  /* 0x00000802ff007988 */ /* 0x0007e40008000810 */
.L_x_31:
[----:B----4-:R-:W-:Y:S05]  /*0d50*/  BSYNC B2 ;  /* 0x0000000000027941 */ /* 0x010fea0003800000 */
.L_x_30:
[----:B------:R-:W-:Y:S04]  /*0d60*/  BSSY B3, `(.L_x_32) ;  /* 0x0000011000037945 */ /* 0x000fe80003800000 */
[----:B------:R-:W-:Y:S04]  /*0d70*/  BSSY B2, `(.L_x_33) ;  /* 0x000000e000027945 */ /* 0x000fe80003800000 */
[----:B------:R-:W-:Y:S05]  /*0d80*/  @P2 BRA `(.L_x_34) ;  /* 0x0000000000242947 */ /* 0x000fea0003800000 */
[----:B-1-3--:R-:W1:Y:S01]  /*0d90*/  LDS R2, [UR16+0x34] ;  /* 0x00003410ff027984 */ /* 0x00ae620008000800 */
[----:B------:R-:W-:-:S05]  /*0da0*/  IMAD.MOV.U32 R3, RZ, RZ, 0x3f000000 ;  /* 0x3f000000ff037424 */ /* 0x000fca00078e00ff */
[----:B-1----:R-:W-:-:S05]  /*0db0*/  LOP3.LUT R2, R2, 0xff000000, R3, 0xb8, !PT ;  /* 0xff00000002027812 */ /* 0x002fca00078eb803 */
[----:B------:R1:W-:Y:S01]  /*0dc0*/  STS [UR16+0x34], R2 ;  /* 0x00003402ff007988 */ /* 0x0003e20008000810 */
[----:B------:R-:W-:Y:S05]  /*0dd0*/  @P2 BRA `(.L_x_35) ;  /* 0x00000000001c2947 */ /* 0x000fea0003800000 */
[----:B-1----:R-:W1:Y:S01]  /*0de0*/  LDS R2, [UR16+0x38] ;  /* 0x00003810ff027984 */ /* 0x002e620008000800 */
[----:B------:R-:W-:-:S05]  /*0df0*/  IMAD.MOV.U32 R3, RZ, RZ, 0x7f ;  /* 0x0000007fff037424 */ /* 0x000fca00078e00ff */
[----:B-1----:R-:W-:-:S05]  /*0e00*/  LOP3.LUT R2, R2, 0xff, R3, 0xb8, !PT ;  /* 0x000000ff02027812 */ /* 0x002fca00078eb803 */
[----:B------:R4:W-:Y:S02]  /*0e10*/  STS [UR16+0x38], R2 ;  /* 0x00003802ff007988 */ /* 0x0009e40008000810 */
.L_x_34:
[----:B------:R-:W-:Y:S05]  /*0e20*/  @P2 BREAK B2 ;  /* 0x0000000000022942 */ /* 0x000fea0003800000 */
[----:B------:R-:W-:Y:S05]  /*0e30*/  @P2 BRA `(.L_x_36) ;  /* 0x00000000000c2947 */ /* 0x000fea0003800000 */
[----:B------:R1:W-:Y:S02]  /*0e40*/  STS [UR16+0x20], R5 ;  /* 0x00002005ff007988 */ /* 0x0003e40008000810 */
.L_x_35:
[----:B------:R-:W-:Y:S05]  /*0e50*/  BSYNC B2 ;  /* 0x0000000000027941 */ /* 0x000fea0003800000 */
.L_x_33:
[----:B------:R1:W-:Y:S02]  /*0e60*/  @!P2 STS [UR16+0x24], R4 ;  /* 0x00002404ff00a988 */ /* 0x0003e40008000810 */
.L_x_36:
[----:B------:R-:W-:Y:S05]  /*0e70*/  BSYNC B3 ;  /* 0x0000000000037941 */ /* 0x000fea0003800000 */
.L_x_32:
[----:B------:R-:W-:Y:S05]  /*0e80*/  WARPSYNC.ALL ;  /* 0x0000000000007948 */ /* 0x000fea0003800000 */
[----:B------:R-:W-:Y:S04]  /*0e90*/  BSSY B3, `(.L_x_37) ;  /* 0x000000e000037945 */ /* 0x000fe80003800000 */
[----:B------:R-:W-:Y:S05]  /*0ea0*/  @P2 BRA `(.L_x_38) ;  /* 0x0000000000302947 */ /* 0x000fea0003800000 */
[----:B------:R-:W5:Y:S01]  /*0eb0*/  LDS R3, [UR16+0x34] ;  /* 0x00003410ff037984 */ /* 0x000f620008000800 */
[----:B-1----:R-:W1:Y:S03]  /*0ec0*/  LDC.64 R4, c[0x0][0x248] ;  /* 0x00009200ff047b82 */ /* 0x002e660000000a00 */
[----:B---34-:R-:W3:Y:S01]  /*0ed0*/  LDS R2, [UR16+0x1c] ;  /* 0x00001c10ff027984 */ /* 0x018ee20008000800 */
[C---:B-1----:R-:W-:Y:S01]  /*0ee0*/  SHF.L.U64.HI R5, R4.reuse, 0x1, R5 ;  /* 0x0000000104057819 */ /* 0x042fe20000010205 */
[----:B------:R-:W-:-:S03]  /*0ef0*/  IMAD.SHL.U32 R4, R4, 0x2, RZ ;  /* 0x0000000204047824 */ /* 0x000fc600078e00ff */
[--C-:B------:R-:W-:Y:S02]  /*0f00*/  SHF.R.U32.HI R7, RZ, 0x4, R5.reuse ;  /* 0x00000004ff077819 */ /* 0x100fe40000011605 */
[----:B------:R-:W-:-:S05]  /*0f10*/  SHF.R.U64 R4, R4, 0x4, R5 ;  /* 0x0000000404047819 */ /* 0x000fca0000001205 */
[----:B------:R1:W-:Y:S01]  /*0f20*/  STS [UR16+0xc], R4 ;  /* 0x00000c04ff007988 */ /* 0x0003e20008000810 */
[----:B-----5:R-:W-:Y:S02]  /*0f30*/  LOP3.LUT R3, R3, 0x7, RZ, 0xb8, !PT ;  /* 0x0000000703037812 */ /* 0x020fe400078eb8ff */
[----:B---3--:R-:W-:-:S03]  /*0f40*/  LOP3.LUT R2, R2, 0xf, R7, 0xb8, !PT ;  /* 0x0000000f02027812 */ /* 0x008fc600078eb807 */
[----:B------:R1:W-:Y:S04]  /*0f50*/  STS [UR16+0x34], R3 ;  /* 0x00003403ff007988 */ /* 0x0003e80008000810 */
[----:B------:R1:W-:Y:S02]  /*0f60*/  STS [UR16+0x1c], R2 ;  /* 0x00001c02ff007988 */ /* 0x0003e40008000810 */
.L_x_38:
[----:B------:R-:W-:Y:S05]  /*0f70*/  BSYNC B3 ;  /* 0x0000000000037941 */ /* 0x000fea0003800000 */
.L_x_37:
[----:B------:R-:W-:Y:S04]  /*0f80*/  BSSY B3, `(.L_x_39) ;  /* 0x000001a000037945 */ /* 0x000fe80003800000 */
[----:B------:R-:W-:Y:S04]  /*0f90*/  BSSY B4, `(.L_x_40) ;  /* 0x0000015000047945 */ /* 0x000fe80003800000 */
[----:B------:R-:W-:Y:S05]  /*0fa0*/  @P2 BRA `(.L_x_41) ;  /* 0x0000000000202947 */ /* 0x000fea0003800000 */
[----:B-1-34-:R-:W1:Y:S02]  /*0fb0*/  LDS R2, [UR16+0x34] ;  /* 0x00003410ff027984 */ /* 0x01ae640008000800 */
[----:B-1----:R-:W-:-:S05]  /*0fc0*/  LOP3.LUT R2, R2, 0x38, RZ, 0xb8, !PT ;  /* 0x0000003802027812 */ /* 0x002fca00078eb8ff */
[----:B------:R1:W-:Y:S01]  /*0fd0*/  STS [UR16+0x34], R2 ;  /* 0x00003402ff007988 */ /* 0x0003e20008000810 */
[----:B------:R-:W-:Y:S05]  /*0fe0*/  @P2 BRA `(.L_x_42) ;  /* 0x0000000000202947 */ /* 0x000fea0003800000 */
[----:B-1----:R-:W1:Y:S01]  /*0ff0*/  LDS R2, [UR16+0x8] ;  /* 0x00000810ff027984 */ /* 0x002e620008000800 */
[----:B------:R-:W-:-:S05]  /*1000*/  IMAD.MOV.U32 R3, RZ, RZ, 0x780 ;  /* 0x00000780ff037424 */ /* 0x000fca00078e00ff */
[----:B-1----:R-:W-:-:S05]  /*1010*/  LOP3.LUT R2, R2, 0x300, R3, 0xd8, !PT ;  /* 0x0000030002027812 */ /* 0x002fca00078ed803 */
[----:B------:R1:W-:Y:S02]  /*1020*/  STS [UR16+0x8], R2 ;  /* 0x00000802ff007988 */ /* 0x0003e40008000810 */
.L_x_41:
[----:B------:R-:W-:Y:S05]  /*1030*/  @P2 BRA `(.L_x_43) ;  /* 0x0000000000282947 */ /* 0x000fea0003800000 */
[----:B-1-34-:R-:W1:Y:S02]  /*1040*/  LDS R2, [UR16+0x8] ;  /* 0x00000810ff027984 */ /* 0x01ae640008000800 */
[----:B-1----:R-:W-:-:S05]  /*1050*/  LOP3.LUT R2, R2, 0x1800, RZ, 0xb8, !PT ;  /* 0x0000180002027812 */ /* 0x002fca00078eb8ff */
[----:B------:R3:W-:Y:S02]  /*1060*/  STS [UR16+0x8], R2 ;  /* 0x00000802ff007988 */ /* 0x0007e40008000810 */
.L_x_42:
[----:B------:R-:W-:Y:S05]  /*1070*/  @P2 BREAK B4 ;  /* 0x0000000000042942 */ /* 0x000fea0003800000 */
[----:B------:R-:W-:Y:S05]  /*1080*/  @P2 BRA `(.L_x_44) ;  /* 0x0000000000242947 */ /* 0x000fea0003800000 */
[----:B-1-3--:R-:W1:Y:S01]  /*1090*/  LDS R2, [UR16+0x8] ;  /* 0x00000810ff027984 */ /* 0x00ae620008000800 */
[----:B------:R-:W-:-:S05]  /*10a0*/  IMAD.MOV.U32 R3, RZ, RZ, 0x6000 ;  /* 0x00006000ff037424 */ /* 0x000fca00078e00ff */
[----:B-1----:R-:W-:-:S04]  /*10b0*/  LOP3.LUT R2, R2, 0x6000, R3, 0xd8, !PT ;  /* 0x0000600002027812 */ /* 0x002fc800078ed803 */
[----:B------:R-:W-:-:S05]  /*10c0*/  LOP3.LUT R2, R2, 0x400000, RZ, 0xb8, !PT ;  /* 0x0040000002027812 */ /* 0x000fca00078eb8ff */
[----:B------:R1:W-:Y:S02]  /*10d0*/  STS [UR16+0x8], R2 ;  /* 0x00000802ff007988 */ /* 0x0003e40008000810 */
.L_x_43:
[----:B------:R-:W-:Y:S05]  /*10e0*/  BSYNC B4 ;  /* 0x0000000000047941 */ /* 0x000fea0003800000 */
.L_x_40:
[----:B-1-34-:R-:W1:Y:S02]  /*10f0*/  @!P2 LDS R2, [UR16+0x8] ;  /* 0x00000810ff02a984 */ /* 0x01ae640008000800 */
[----:B-1----:R-:W-:-:S05]  /*1100*/  @!P2 LOP3.LUT R2, R2, 0x8000, RZ, 0xb8, !PT ;  /* 0x000080000202a812 */ /* 0x002fca00078eb8ff */
[----:B------:R4:W-:Y:S02]  /*1110*/  @!P2 STS [UR16+0x8], R2 ;  /* 0x00000802ff00a988 */ /* 0x0009e40008000810 */
.L_x_44:
[----:B------:R-:W-:Y:S05]  /*1120*/  BSYNC B3 ;  /* 0x0000000000037941 */ /* 0x000fea0003800000 */
.L_x_39:
[----:B------:R-:W-:Y:S05]  /*1130*/  WARPSYNC.ALL ;  /* 0x0000000000007948 */ /* 0x000fea0003800000 */
[----:B------:R-:W-:Y:S01]  /*1140*/  UIADD3 UR5, UR5, 0x100, URZ ;  /* 0x0000010005057890 */ /* 0x000fe2000fffe03f */
[----:B------:R-:W-:Y:S01]  /*1150*/  ISETP.GE.AND P1, PT, R14, 0x1, PT ;  /* 0x000000010e00780c */ /* 0x000fe20003f26270 */
[----:B------:R-:W-:Y:S01]  /*1160*/  IMAD.MOV.U32 R24, RZ, RZ, RZ ;  /* 0x000000ffff187224 */ /* 0x000fe200078e00ff */
[----:B------:R-:W-:Y:S01]  /*1170*/  SHF.R.U32.HI R7, RZ, 0x5, R0 ;  /* 0x00000005ff077819 */ /* 0x000fe20000011600 */
[----:B------:R-:W-:-:S04]  /*1180*/  UIADD3 UR22, UP0, UR5, UR22, URZ ;  /* 0x0000001605167290 */ /* 0x000fc8000ff1e03f */
[----:B------:R-:W-:Y:S01]  /*1190*/  ULEA.HI.X.SX32 UR23, UR5, UR23, 0x1, UP0 ;  /* 0x0000001705177291 */ /* 0x000fe200080f0e3f */
[----:B------:R-:W-:Y:S11]  /*11a0*/  @P0 BRA `(.L_x_45) ;  /* 0x0000000000280947 */ /* 0x000ff60003800000 */
[----:B-1-34-:R-:W1:Y:S01]  /*11b0*/  S2R R2, SR_LANEID ;  /* 0x0000000000027919 */ /* 0x01ae620000000000 */
[----:B------:R-:W-:Y:S05]  /*11c0*/  WARPSYNC.ALL ;  /* 0x0000000000007948 */ /* 0x000fea0003800000 */
[----:B-1----:R-:W-:-:S05]  /*11d0*/  IMAD.SHL.U32 R4, R2, 0x4, RZ ;  /* 0x0000000402047824 */ /* 0x002fca00078e00ff */
[----:B------:R-:W1:Y:S01]  /*11e0*/  LDS R5, [R4+UR16] ;  /* 0x0000001004057984 */ /* 0x000e620008000800 */
[----:B------:R-:W-:-:S05]  /*11f0*/  IADD3 R2, P3, R4, UR22, RZ ;  /* 0x0000001604027c10 */ /* 0x000fca000ff7e0ff */
[----:B------:R-:W-:-:S05]  /*1200*/  IMAD.X R3, RZ, RZ, UR23, P3 ;  /* 0x00000017ff037e24 */ /* 0x000fca00098e06ff */
[----:B-1----:R1:W3:Y:S01]  /*1210*/  ATOMG.E.EXCH.STRONG.GPU PT, RZ, [R2], R5 ;  /* 0x0000000502ff73a8 */ /* 0x0022e200041ee100 */
[----:B------:R-:W-:-:S04]  /*1220*/  DEPBAR {5,4,3,2,1,0} ;  /* 0x0000003f0000791a */ /* 0x000fc80000000000 */
[----:B------:R1:W-:Y:S01]  /*1230*/  UTMACCTL.IV [UR22] ;  /* 0x00000000160079b9 */ /* 0x0003e20008000000 */
[----:B------:R-:W-:Y:S01]  /*1240*/  NOP ;  /* 0x0000000000007918 */ /* 0x000fe20000000000 */
.L_x_45:
[----:B------:R-:W-:Y:S05]  /*1250*/  @P0 BRA `(.L_x_46) ;  /* 0x00000000000c0947 */ /* 0x000fea0003800000 */
[----:B------:R0:W-:Y:S01]  /*1260*/  UTMACMDFLUSH ;  /* 0x00000000000079b7 */ /* 0x0001e20000000000 */
[----:B------:R-:W-:Y:S05]  /*1270*/  @P0 BRA `(.L_x_46) ;  /* 0x0000000000040947 */ /* 0x000fea0003800000 */
[----:B------:R-:W-:-:S04]  /*1280*/  DEPBAR.LE SB0, 0x0 ;  /* 0x000080000000791a */ /* 0x000fc80000000000 */
.L_x_46:
[----:B------:R-:W-:Y:S05]  /*1290*/  WARPSYNC.ALL ;  /* 0x0000000000007948 */ /* 0x000fea0003800000 */
[----:B---3--:R-:W-:Y:S01]  /*12a0*/  BAR.SYNC.DEFER_BLOCKING 0x0 ;  /* 0x0000000000007b1d */ /* 0x008fe20000010000 */
[----:B------:R-:W-:Y:S01]  /*12b0*/  R2UR UR17, R7 ;  /* 0x00000000071172ca */ /* 0x000fe200000e0000 */
[----:B------:R-:W-:Y:S01]  /*12c0*/  USHF.L.U32 UR26, UR27, 0x7, URZ ;  /* 0x000000071b1a7899 */ /* 0x000fe2000800063f */
[----:B------:R-:W-:Y:S01]  /*12d0*/  IMAD.MOV.U32 R25, RZ, RZ, RZ ;  /* 0x000000ffff197224 */ /* 0x000fe200078e00ff */
[----:B------:R-:W-:Y:S02]  /*12e0*/  CS2R R26, SRZ ;  /* 0x00000000001a7805 */ /* 0x000fe4000001ff00 */
[----:B------:R-:W-:Y:S01]  /*12f0*/  CS2R R28, SRZ ;  /* 0x00000000001c7805 */ /* 0x000fe2000001ff00 */
[----:B------:R-:W-:Y:S01]  /*1300*/  VOTEU.ALL UP0, P2 ;  /* 0x00000000003f7886 */ /* 0x000fe20001000000 */
[----:B------:R-:W-:Y:S01]  /*1310*/  UMOV UR6, 0x1 ;  /* 0x0000000100067882 */ /* 0x000fe20000000000 */
[----:B------:R-:W-:Y:S01]  /*1320*/  VOTEU.ALL UP1, P2 ;  /* 0x00000000003f7886 */ /* 0x000fe20001020000 */
[----:B------:R-:W-:Y:S01]  /*1330*/  VOTEU.ALL UP2, P2 ;  /* 0x00000000003f7886 */ /* 0x000fe20001040000 */
[----:B------:R-:W-:Y:S01]  /*1340*/  VOTEU.ALL UP3, P2 ;  /* 0x00000000003f7886 */ /* 0x000fe20001060000 */
[----:B------:R-:W-:-:S04]  /*1350*/  @!UP0 UIADD3 UR8, -UR6, 0x100000, URZ ;  /* 0x0010000006088890 */ /* 0x000fc8000fffe13f */
[----:B------:R-:W-:Y:S02]  /*1360*/  @!UP0 USHF.L.U32 UR9, UR8, 0xb, URZ ;  /* 0x0000000b08098899 */ /* 0x000fe4000800063f */
[----:B------:R-:W-:Y:S01]  /*1370*/  @!UP0 USHF.L.U32 UR8, UR8, 0x1, URZ ;  /* 0x0000000108088899 */ /* 0x000fe2000800063f */
[----:B------:R-:W-:Y:S01]  /*1380*/  CS2R R30, SRZ ;  /* 0x00000000001e7805 */ /* 0x000fe2000001ff00 */
        /* <DEDUP_REMOVED lines=12> */
[----:B------:R-:W-:Y:S01]  /*1450*/  VOTEU.ALL UP0, P2 ;  /* 0x00000000003f7886 */ /* 0x000fe20001000000 */
[----:B------:R-:W-:Y:S02]  /*1460*/  CS2R R38, SRZ ;  /* 0x0000000000267805 */ /* 0x000fe4000001ff00 */
[----:B------:R-:W-:Y:S02]  /*1470*/  CS2R R40, SRZ ;  /* 0x0000000000287805 */ /* 0x000fe4000001ff00 */
[----:B------:R-:W-:Y:S02]  /*1480*/  CS2R R42, SRZ ;  /* 0x00000000002a7805 */ /* 0x000fe4000001ff00 */
[----:B------:R-:W-:Y:S01]  /*1490*/  CS2R R44, SRZ ;  /* 0x00000000002c7805 */ /* 0x000fe2000001ff00 */
[----:B------:R-:W3:Y:S02]  /*14a0*/  FENCE.VIEW.ASYNC.S ;  /* 0x00000000000073c6 */ /* 0x000ee40000000000 */
[----:B---3--:R-:W3:Y:S02]  /*14b0*/  @!UP0 SYNCS.EXCH.64 URZ, [UR16+0x10000], UR8 ;  /* 0x01000008103f85b2 */ /* 0x008ee40008000100 */
[----:B---3--:R-:W-:Y:S01]  /*14c0*/  BAR.SYNC.DEFER_BLOCKING 0x0 ;  /* 0x0000000000007b1d */ /* 0x008fe20000010000 */
[----:B------:R-:W-:-:S02]  /*14d0*/  CS2R R46, SRZ ;  /* 0x00000000002e7805 */ /* 0x000fc4000001ff00 */
[----:B------:R-:W-:Y:S02]  /*14e0*/  CS2R R48, SRZ ;  /* 0x0000000000307805 */ /* 0x000fe4000001ff00 */
[----:B------:R-:W-:Y:S02]  /*14f0*/  CS2R R50, SRZ ;  /* 0x0000000000327805 */ /* 0x000fe4000001ff00 */
[----:B------:R-:W-:Y:S02]  /*1500*/  CS2R R52, SRZ ;  /* 0x0000000000347805 */ /* 0x000fe4000001ff00 */
[----:B------:R-:W-:Y:S02]  /*1510*/  CS2R R54, SRZ ;  /* 0x0000000000367805 */ /* 0x000fe4000001ff00 */
[----:B------:R-:W-:Y:S02]  /*1520*/  CS2R R56, SRZ ;  /* 0x0000000000387805 */ /* 0x000fe4000001ff00 */
        /* <DEDUP_REMOVED lines=14> */
[----:B------:R-:W-:Y:S01]  /*1610*/  CS2R R86, SRZ ;  /* 0x0000000000567805 */ /* 0x000fe2000001ff00 */
[----:B------:R3:W4:Y:S02]  /*1620*/  @!UP1 SYNCS.EXCH.64 URZ, [UR16+0x10008], UR10 ;  /* 0x0100080a103f95b2 */ /* 0x0007240008000100 */
[----:B----4-:R-:W-:Y:S01]  /*1630*/  BAR.SYNC.DEFER_BLOCKING 0x0 ;  /* 0x0000000000007b1d */ /* 0x010fe20000010000 */
[----:B---3--:R-:W-:-:S05]  /*1640*/  USHF.L.U32 UR11, UR28, 0x7, URZ ;  /* 0x000000071c0b7899 */ /* 0x008fca000800063f */
[----:B------:R3:W4:Y:S02]  /*1650*/  @!UP2 SYNCS.EXCH.64 URZ, [UR16+0x10010], UR12 ;  /* 0x0100100c103fa5b2 */ /* 0x0007240008000100 */
[----:B----4-:R-:W-:Y:S06]  /*1660*/  BAR.SYNC.DEFER_BLOCKING 0x0 ;  /* 0x0000000000007b1d */ /* 0x010fec0000010000 */
[----:B------:R3:W4:Y:S01]  /*1670*/  @!UP3 SYNCS.EXCH.64 URZ, [UR16+0x10018], UR6 ;  /* 0x01001806103fb5b2 */ /* 0x0007220008000100 */
[----:B------:R-:W-:Y:S05]  /*1680*/  @!P1 BRA `(.L_x_47) ;  /* 0x0000000400909947 */ /* 0x000fea0003800000 */
        /* <DEDUP_REMOVED lines=32> */
[----:B------:R-:W-:Y:S01]  /*1890*/  UMOV UR5, URZ ;  /* 0x0000003f00057c82 */ /* 0x000fe20008000000 */
[----:B------:R-:W-:-:S05]  /*18a0*/  UMOV UR10, URZ ;  /* 0x0000003f000a7c82 */ /* 0x000fca0008000000 */
.L_x_49:
[----:B----4-:R-:W-:Y:S01]  /*18b0*/  BAR.SYNC.DEFER_BLOCKING 0x0 ;  /* 0x0000000000007b1d */ /* 0x010fe20000010000 */
[----:B------:R-:W-:Y:S01]  /*18c0*/  ULEA UR30, UR5, UR16, 0x3 ;  /* 0x00000010051e7291 */ /* 0x000fe2000f8e183f */
[----:B-1----:R-:W-:Y:S01]  /*18d0*/  @!P2 IMAD.MOV.U32 R2, RZ, RZ, 0x4000 ;  /* 0x00004000ff02a424 */ /* 0x002fe200078e00ff */
[----:B------:R-:W-:Y:S01]  /*18e0*/  ELECT P0, URZ, PT ;  /* 0x00000000003f782f */ /* 0x000fe20003800000 */
[----:B------:R-:W-:-:S03]  /*18f0*/  ULEA UR8, UR5, UR16, 0xd ;  /* 0x0000001005087291 */ /* 0x000fc6000f8e683f */
[----:B------:R-:W-:Y:S02]  /*1900*/  ISETP.LT.U32.AND P0, PT, R6, 0x20, P0 ;  /* 0x000000200600780c */ /* 0x000fe40000701070 */
[----:B------:R-:W-:Y:S01]  /*1910*/  ELECT P1, URZ, PT ;  /* 0x00000000003f782f */ /* 0x000fe20003820000 */
[----:B---3--:R-:W-:-:S03]  /*1920*/  ULOP3.LUT UR12, UR17, 0x1, URZ, 0xc0, !UPT ;  /* 0x00000001110c7892 */ /* 0x008fc6000f8ec03f */
[----:B------:R-:W-:Y:S01]  /*1930*/  ISETP.LT.U32.AND P1, PT, R6, 0x40, P1 ;  /* 0x000000400600780c */ /* 0x000fe20000f21070 */
[----:B------:R-:W-:Y:S02]  /*1940*/  UIADD3 UR29, UR8, 0x8000, URZ ;  /* 0x00008000081d7890 */ /* 0x000fe4000fffe03f */
[----:B------:R-:W-:Y:S02]  /*1950*/  ULEA UR14, UR12, UR26, 0x6 ;  /* 0x0000001a0c0e7291 */ /* 0x000fe4000f8e303f */
[----:B------:R-:W-:Y:S01]  /*1960*/  ULEA UR12, UR12, UR29, 0xc ;  /* 0x0000001d0c0c7291 */ /* 0x000fe2000f8e603f */
[----:B------:R-:W-:Y:S01]  /*1970*/  UMOV UR15, UR10 ;  /* 0x0000000a000f7c82 */ /* 0x000fe20008000000 */
[----:B------:R-:W-:Y:S01]  /*1980*/  VOTEU.ANY UP0, P0 ;  /* 0x00000000003f7886 */ /* 0x000fe20000000100 */
[----:B------:R-:W-:Y:S01]  /*1990*/  VOTEU.ANY UP2, P0 ;  /* 0x00000000003f7886 */ /* 0x000fe20000040100 */
[----:B------:R1:W-:Y:S01]  /*19a0*/  @!P2 SYNCS.ARRIVE.TRANS64 RZ, [UR30+0x10000], R2 ;  /* 0x01000002ffffa9a7 */ /* 0x0003e2000800001e */
[----:B------:R3:W-:Y:S06]  /*19b0*/  MEMBAR.ALL.CTA ;  /* 0x0000000000007992 */ /* 0x0007ec0000008000 */
[----:B---3--:R-:W3:Y:S01]  /*19c0*/  FENCE.VIEW.ASYNC.S ;  /* 0x00000000000073c6 */ /* 0x008ee20000000000 */
[----:B------:R-:W-:Y:S01]  /*19d0*/  @UP0 UIADD3 UR9, UR30, 0x10000, URZ ;  /* 0x000100001e090890 */ /* 0x000fe2000fffe03f */
[----:B------:R-:W-:Y:S01]  /*19e0*/  @UP0 UMOV UR6, UR18 ;  /* 0x0000001200060c82 */ /* 0x000fe20008000000 */
[----:B------:R-:W-:Y:S01]  /*19f0*/  @UP0 UMOV UR7, UR19 ;  /* 0x0000001300070c82 */ /* 0x000fe20008000000 */
[----:B---3--:R-:W-:Y:S01]  /*1a00*/  VOTEU.ANY UP1, P1 ;  /* 0x00000000003f7886 */ /* 0x008fe20000820100 */
[----:B------:R-:W-:Y:S01]  /*1a10*/  VOTEU.ANY UP3, P1 ;  /* 0x00000000003f7886 */ /* 0x000fe20000860100 */
[----:B-1----:R-:W-:-:S03]  /*1a20*/  IMAD.U32 R2, RZ, RZ, UR4 ;  /* 0x00000004ff027e24 */ /* 0x002fc6000f8e00ff */
[----:B------:R-:W-:Y:S01]  /*1a30*/  @UP1 UIADD3 UR13, UR30, 0x10000, URZ ;  /* 0x000100001e0d1890 */ /* 0x000fe2000fffe03f */
[----:B------:R-:W-:Y:S01]  /*1a40*/  @UP1 UMOV UR24, UR20 ;  /* 0x0000001400181c82 */ /* 0x000fe20008000000 */
[----:B------:R-:W-:Y:S01]  /*1a50*/  @UP1 UMOV UR25, UR21 ;  /* 0x0000001500191c82 */ /* 0x000fe20008000000 */
[----:B------:R-:W-:Y:S01]  /*1a60*/  SHF.L.U32 R2, R2, 0x1f, RZ ;  /* 0x0000001f02027819 */ /* 0x000fe200000006ff */
[----:B------:R-:W-:Y:S06]  /*1a70*/  BAR.SYNC.DEFER_BLOCKING 0x0 ;  /* 0x0000000000007b1d */ /* 0x000fec0000010000 */
[----:B------:R1:W-:Y:S02]  /*1a80*/  @UP2 UTMALDG.2D [UR8], [UR6] ;  /* 0x00000008060025b4 */ /* 0x0003e40008008000 */
[----:B------:R-:W-:Y:S06]  /*1a90*/  BAR.SYNC.DEFER_BLOCKING 0x0 ;  /* 0x0000000000007b1d */ /* 0x000fec0000010000 */
[----:B------:R1:W-:Y:S02]  /*1aa0*/  @UP3 UTMALDG.2D [UR12], [UR24] ;  /* 0x0000000c180035b4 */ /* 0x0003e40008008000 */
[----:B------:R-:W-:Y:S06]  /*1ab0*/  BAR.SYNC.DEFER_BLOCKING 0x0 ;  /* 0x0000000000007b1d */ /* 0x000fec0000010000 */
[----:B------:R-:W3:Y:S02]  /*1ac0*/  SYNCS.PHASECHK.TRANS64.TRYWAIT P0, [UR30+0x10000], R2 ;  /* 0x01000002ff0075a7 */ /* 0x000ee4000800015e */
[----:B-1-3--:R-:W-:Y:S05]  /*1ad0*/  @!P0 BRA `(.L_x_48) ;  /* 0x0000000400c08947 */ /* 0x00afea0003800000 */
.L_x_50:
[----:B------:R-:W-:Y:S01]  /*1ae0*/  USHF.L.U32 UR6, UR17, 0x6, URZ ;  /* 0x0000000611067899 */ /* 0x000fe2000800063f */
[----:B------:R-:W-:Y:S02]  /*1af0*/  WARPGROUP.DEPBAR.LE gsb0, 0x0 ;  /* 0x00008000000079c5 */ /* 0x000fe40000010000 */
[----:B------:R-:W-:Y:S01]  /*1b00*/  USHF.R.U32.HI UR9, URZ, 0x4, UR29 ;  /* 0x000000043f097899 */ /* 0x000fe2000801161d */
[----:B------:R-:W-:Y:S01]  /*1b10*/  WARPGROUP.ARRIVE ;  /* 0x00000000000079c5 */ /* 0x000fe20000000000 */
[----:B------:R-:W-:Y:S01]  /*1b20*/  ULOP3.LUT UR6, UR6, 0x100, URZ, 0xc0, !UPT ;  /* 0x0000010006067892 */ /* 0x000fe2000f8ec03f */
[----:B------:R-:W1:Y:S01]  /*1b30*/  LDC R2, c[0x0][0x230] ;  /* 0x00008c00ff027b82 */ /* 0x000e620000000800 */
[----:B------:R-:W-:Y:S01]  /*1b40*/  UMOV UR13, 0x80000020 ;  /* 0x80000020000d7882 */ /* 0x000fe20000000000 */
[----:B------:R-:W-:Y:S01]  /*1b50*/  UMOV UR15, 0x40000040 ;  /* 0x40000040000f7882 */ /* 0x000fe20000000000 */
[----:B------:R-:W-:Y:S02]  /*1b60*/  ULEA.HI UR6, UR8, UR6, URZ, 0x1c ;  /* 0x0000000608067291 */ /* 0x000fe4000f8fe03f */
[----:B------:R-:W-:-:S02]  /*1b70*/  USGXT.U32 UR8, UR9, 0xe ;  /* 0x0000000e0908789a */ /* 0x000fc40008000000 */
[----:B------:R-:W-:Y:S02]  /*1b80*/  ULOP3.LUT UR6, UR6, 0x3fff, URZ, 0xc0, !UPT ;  /* 0x00003fff06067892 */ /* 0x000fe4000f8ec03f */
[----:B------:R-:W-:Y:S02]  /*1b90*/  ULOP3.LUT UR14, UR8, 0x1000000, URZ, 0xfc, !UPT ;  /* 0x01000000080e7892 */ /* 0x000fe4000f8efc3f */
[----:B------:R-:W-:Y:S02]  /*1ba0*/  UIADD3 UR10, UR10, 0x20, URZ ;  /* 0x000000200a0a7890 */ /* 0x000fe4000fffe03f */
[----:B------:R-:W-:Y:S01]  /*1bb0*/  UIADD3 UR5, UR5, 0x1, URZ ;  /* 0x0000000105057890 */ /* 0x000fe2000fffe03f */
[----:B------:R-:W-:Y:S01]  /*1bc0*/  UMOV UR12, UR6 ;  /* 0x00000006000c7c82 */ /* 0x000fe20008000000 */
[----:B------:R-:W-:Y:S01]  /*1bd0*/  UMOV UR7, URZ ;  /* 0x0000003f00077c82 */ /* 0x000fe20008000000 */
[----:B------:R-:W-:Y:S02]  /*1be0*/  UMOV UR9, URZ ;  /* 0x0000003f00097c82 */ /* 0x000fe40008000000 */
[----:B------:R-:W-:Y:S01]  /*1bf0*/  HGMMA.64x128x16.F32 R24, gdesc[UR12].tnspB, R24 ;  /* 0x41e000000c1879f0 */ /* 0x000fe20008700818 */
[----:B------:R-:W-:Y:S01]  /*1c00*/  UMOV UR12, 0xfffffffe ;  /* 0xfffffffe000c7882 */ /* 0x000fe20000000000 */
[----:B------:R-:W-:Y:S01]  /*1c10*/  UMOV UR13, 0x7fffffdf ;  /* 0x7fffffdf000d7882 */ /* 0x000fe20000000000 */
[----:B------:R-:W-:Y:S01]  /*1c20*/  UMOV UR14, 0x1000080 ;  /* 0x01000080000e7882 */ /* 0x000fe20000000000 */
[----:B------:R-:W-:Y:S01]  /*1c30*/  UMOV UR15, 0x40000040 ;  /* 0x40000040000f7882 */ /* 0x000fe20000000000 */
[----:B------:R-:W-:Y:S01]  /*1c40*/  UIADD3.64 UR12, UR6, -UR12, URZ ;  /* 0x8000000c060c7297 */ /* 0x000fe2000fffe03f */
[----:B-1----:R-:W-:Y:S01]  /*1c50*/  ISETP.LE.AND P0, PT, R2, UR10, PT ;  /* 0x0000000a02007c0c */ /* 0x002fe2000bf03270 */
[----:B------:R-:W-:-:S02]  /*1c60*/  UIADD3.64 UR14, UR8, UR14, URZ ;  /* 0x0000000e080e7297 */ /* 0x000fc4000fffe03f */
[----:B------:R-:W-:-:S04]  /*1c70*/  UISETP.NE.U32.AND UP0, UPT, UR5, 0x4, UPT ;  /* 0x000000040500788c */ /* 0x000fc8000bf05070 */
[----:B------:R-:W-:Y:S02]  /*1c80*/  USEL UR6, URZ, 0x1, UP0 ;  /* 0x000000013f067887 */ /* 0x000fe40008000000 */
[----:B------:R-:W-:Y:S02]  /*1c90*/  USEL UR5, UR5, URZ, UP0 ;  /* 0x0000003f05057287 */ /* 0x000fe40008000000 */
[----:B------:R-:W-:Y:S01]  /*1ca0*/  ULOP3.LUT UR4, UR4, UR6, URZ, 0x3c, !UPT ;  /* 0x0000000604047292 */ /* 0x000fe2000f8e3c3f */
[----:B------:R-:W-:Y:S01]  /*1cb0*/  HGMMA.64x128x16.F32 R24, gdesc[UR12].tnspB, R24, gsb0 ;  /* 0x41e000000c1879f0 */ /* 0x000fe20008000818 */
[----:B------:R-:W-:Y:S10]  /*1cc0*/  @!P0 BRA `(.L_x_49) ;  /* 0xfffffff800f88947 */ /* 0x000ff4000383ffff */
.L_x_47:
[----:B------:R-:W-:Y:S02]  /*1cd0*/  WARPGROUP.DEPBAR.LE gsb0, 0x0 ;  /* 0x00008000000079c5 */ /* 0x000fe40000010000 */
[----:B----4-:R-:W-:Y:S01]  /*1ce0*/  BAR.SYNC.DEFER_BLOCKING 0x0 ;  /* 0x0000000000007b1d */ /* 0x010fe20000010000 */
[C---:B-1----:R-:W-:Y:S01]  /*1cf0*/  IMAD.SHL.U32 R2, R0.reuse, 0x80, RZ ;  /* 0x0000008000027824 */ /* 0x042fe200078e00ff */
[----:B------:R-:W-:Y:S01]  /*1d00*/  F2FP.F16.F32.PACK_AB R24, R25, R24 ;  /* 0x000000181918723e */ /* 0x000fe200000000ff */
[----:B------:R-:W-:Y:S01]  /*1d10*/  IMAD.SHL.U32 R3, R0, 0x10, RZ ;  /* 0x0000001000037824 */ /* 0x000fe200078e00ff */
[----:B------:R-:W-:Y:S02]  /*1d20*/  F2FP.F16.F32.PACK_AB R25, R27, R26 ;  /* 0x0000001a1b19723e */ /* 0x000fe400000000ff */
[----:B------:R-:W-:Y:S02]  /*1d30*/  ELECT P0, URZ, PT ;  /* 0x00000000003f782f */ /* 0x000fe40003800000 */
[----:B------:R-:W-:Y:S01]  /*1d40*/  LOP3.LUT R2, R2, 0x780, RZ, 0xc0, !PT ;  /* 0x0000078002027812 */ /* 0x000fe200078ec0ff */
[----:B------:R-:W-:Y:S01]  /*1d50*/  ULOP3.LUT UR17, UR17, 0x1, URZ, 0xc0, !UPT ;  /* 0x0000000111117892 */ /* 0x000fe2000f8ec03f */
[----:B------:R-:W-:Y:S01]  /*1d60*/  F2FP.F16.F32.PACK_AB R56, R57, R56 ;  /* 0x000000383938723e */ /* 0x000fe200000000ff */
[----:B------:R-:W-:Y:S01]  /*1d70*/  UMOV UR10, UR11 ;  /* 0x0000000b000a7c82 */ /* 0x000fe20008000000 */
[----:B------:R-:W-:Y:S01]  /*1d80*/  LOP3.LUT R3, R2, 0x70, R3, 0xf8, !PT ;  /* 0x0000007002037812 */ /* 0x000fe200078ef803 */
[----:B------:R-:W-:Y:S01]  /*1d90*/  ULEA UR8, UR17, UR16, 0xe ;  /* 0x0000001011087291 */ /* 0x000fe2000f8e703f */
[----:B------:R-:W-:Y:S01]  /*1da0*/  F2FP.F16.F32.PACK_AB R26, R29, R28 ;  /* 0x0000001c1d1a723e */ /* 0x000fe200000000ff */
[----:B------:R-:W-:Y:S01]  /*1db0*/  ULEA UR9, UR17, UR26, 0x6 ;  /* 0x0000001a11097291 */ /* 0x000fe2000f8e303f */
[----:B------:R-:W-:Y:S01]  /*1dc0*/  LOP3.LUT R3, R3, 0x10, R0, 0x78, !PT ;  /* 0x0000001003037812 */ /* 0x000fe200078e7800 */
[----:B------:R-:W-:Y:S01]  /*1dd0*/  IMAD.SHL.U32 R0, R0, 0x40, RZ ;  /* 0x0000004000007824 */ /* 0x000fe200078e00ff */
[----:B------:R-:W-:-:S02]  /*1de0*/  F2FP.F16.F32.PACK_AB R27, R31, R30 ;  /* 0x0000001e1f1b723e */ /* 0x000fc400000000ff */
[----:B------:R-:W-:Y:S02]  /*1df0*/  F2FP.F16.F32.PACK_AB R32, R33, R32 ;  /* 0x000000202120723e */ /* 0x000fe400000000ff */
[----:B------:R-:W-:Y:S02]  /*1e00*/  LOP3.LUT R0, R3, 0x3800, R0, 0xf8, !PT ;  /* 0x0000380003007812 */ /* 0x000fe400078ef800 */
[----:B------:R-:W-:Y:S01]  /*1e10*/  F2FP.F16.F32.PACK_AB R57, R59, R58 ;  /* 0x0000003a3b39723e */ /* 0x000fe200000000ff */
[----:B------:R-:W1:Y:S02]  /*1e20*/  @!P2 SYNCS.CCTL.IV [UR16+0x10000] ;  /* 0x01000000ff00a9b1 */ /* 0x000e640008000010 */
[----:B-1----:R-:W-:Y:S01]  /*1e30*/  BAR.SYNC.DEFER_BLOCKING 0x0 ;  /* 0x0000000000007b1d */ /* 0x002fe20000010000 */
[C---:B------:R-:W-:Y:S01]  /*1e40*/  LOP3.LUT R3, R0.reuse, 0x20, RZ, 0x3c, !PT ;  /* 0x0000002000037812 */ /* 0x040fe200078e3cff */
[C---:B------:R-:W-:Y:S01]  /*1e50*/  VIADD R2, R0.reuse, UR16 ;  /* 0x0000001000027c36 */ /* 0x040fe20008000000 */
[----:B------:R-:W-:-:S02]  /*1e60*/  LOP3.LUT R4, R0, 0x40, RZ, 0x3c, !PT ;  /* 0x0000004000047812 */ /* 0x000fc400078e3cff */
[----:B------:R-:W-:Y:S01]  /*1e70*/  F2FP.F16.F32.PACK_AB R33, R35, R34 ;  /* 0x000000222321723e */ /* 0x000fe200000000ff */
[----:B------:R-:W-:Y:S01]  /*1e80*/  VIADD R3, R3, UR16 ;  /* 0x0000001003037c36 */ /* 0x000fe20008000000 */
[----:B------:R-:W-:Y:S01]  /*1e90*/  F2FP.F16.F32.PACK_AB R58, R61, R60 ;  /* 0x0000003c3d3a723e */ /* 0x000fe200000000ff */
[----:B------:R-:W-:Y:S01]  /*1ea0*/  VIADD R4, R4, UR16 ;  /* 0x0000001004047c36 */ /* 0x000fe20008000000 */
[----:B------:R-:W-:Y:S02]  /*1eb0*/  F2FP.F16.F32.PACK_AB R59, R63, R62 ;  /* 0x0000003e3f3b723e */ /* 0x000fe400000000ff */
[----:B------:R-:W-:Y:S02]  /*1ec0*/  F2FP.F16.F32.PACK_AB R64, R65, R64 ;  /* 0x000000404140723e */ /* 0x000fe400000000ff */
[----:B------:R-:W-:Y:S02]  /*1ed0*/  LOP3.LUT R0, R0, 0x60, RZ, 0x3c, !PT ;  /* 0x0000006000007812 */ /* 0x000fe400078e3cff */
[----:B------:R-:W-:-:S02]  /*1ee0*/  F2FP.F16.F32.PACK_AB R34, R37, R36 ;  /* 0x000000242522723e */ /* 0x000fc400000000ff */
[----:B------:R-:W-:Y:S01]  /*1ef0*/  F2FP.F16.F32.PACK_AB R35, R39, R38 ;  /* 0x000000262723723e */ /* 0x000fe200000000ff */
[----:B------:R-:W-:Y:S01]  /*1f00*/  VIADD R0, R0, UR16 ;  /* 0x0000001000007c36 */ /* 0x000fe20008000000 */
[----:B------:R-:W-:Y:S02]  /*1f10*/  F2FP.F16.F32.PACK_AB R40, R41, R40 ;  /* 0x000000282928723e */ /* 0x000fe400000000ff */
[----:B------:R-:W-:Y:S02]  /*1f20*/  F2FP.F16.F32.PACK_AB R65, R67, R66 ;  /* 0x000000424341723e */ /* 0x000fe400000000ff */
[----:B------:R-:W-:Y:S01]  /*1f30*/  F2FP.F16.F32.PACK_AB R41, R43, R42 ;  /* 0x0000002a2b29723e */ /* 0x000fe200000000ff */
[----:B------:R-:W1:Y:S02]  /*1f40*/  @!P2 SYNCS.CCTL.IV [UR16+0x10008] ;  /* 0x01000800ff00a9b1 */ /* 0x000e640008000010 */
[----:B-1----:R-:W-:Y:S01]  /*1f50*/  BAR.SYNC.DEFER_BLOCKING 0x0 ;  /* 0x0000000000007b1d */ /* 0x002fe20000010000 */
[----:B------:R-:W-:-:S02]  /*1f60*/  F2FP.F16.F32.PACK_AB R66, R69, R68 ;  /* 0x000000444542723e */ /* 0x000fc400000000ff */
[----:B------:R-:W-:Y:S02]  /*1f70*/  F2FP.F16.F32.PACK_AB R67, R71, R70 ;  /* 0x000000464743723e */ /* 0x000fe400000000ff */
[----:B------:R-:W-:Y:S02]  /*1f80*/  F2FP.F16.F32.PACK_AB R72, R73, R72 ;  /* 0x000000484948723e */ /* 0x000fe400000000ff */
[----:B------:R-:W-:Y:S02]  /*1f90*/  F2FP.F16.F32.PACK_AB R42, R45, R44 ;  /* 0x0000002c2d2a723e */ /* 0x000fe400000000ff */
[----:B------:R-:W-:Y:S02]  /*1fa0*/  F2FP.F16.F32.PACK_AB R43, R47, R46 ;  /* 0x0000002e2f2b723e */ /* 0x000fe400000000ff */
[----:B------:R-:W-:Y:S02]  /*1fb0*/  F2FP.F16.F32.PACK_AB R48, R49, R48 ;  /* 0x000000303130723e */ /* 0x000fe400000000ff */
[----:B------:R-:W-:-:S02]  /*1fc0*/  F2FP.F16.F32.PACK_AB R73, R75, R74 ;  /* 0x0000004a4b49723e */ /* 0x000fc400000000ff */
[----:B------:R-:W-:Y:S02]  /*1fd0*/  F2FP.F16.F32.PACK_AB R49, R51, R50 ;  /* 0x000000323331723e */ /* 0x000fe400000000ff */
[----:B------:R-:W-:Y:S02]  /*1fe0*/  F2FP.F16.F32.PACK_AB R74, R77, R76 ;  /* 0x0000004c4d4a723e */ /* 0x000fe400000000ff */
        /* <DEDUP_REMOVED lines=9> */
[----:B------:R-:W-:-:S13]  /*2080*/  ISETP.LT.U32.AND P0, PT, R6, 0x40, P0 ;  /* 0x000000400600780c */ /* 0x000fda0000701070 */
[----:B------:R-:W-:Y:S01]  /*2090*/  VOTEU.ANY UP0, P0 ;  /* 0x00000000003f7886 */ /* 0x000fe20000000100 */
[----:B------:R-:W-:Y:S01]  /*20a0*/  VOTEU.ANY UP1, P0 ;  /* 0x00000000003f7886 */ /* 0x000fe20000020100 */
[----:B------:R-:W1:Y:S02]  /*20b0*/  @!P2 SYNCS.CCTL.IV [UR16+0x10018] ;  /* 0x01001800ff00a9b1 */ /* 0x000e640008000010 */
[----:B-1----:R-:W-:Y:S01]  /*20c0*/  STSM.16.M88.4 [R2], R24 ;  /* 0x0000001802007844 */ /* 0x002fe20000000200 */
[----:B---3--:R-:W-:Y:S01]  /*20d0*/  @UP0 UMOV UR6, UR22 ;  /* 0x0000001600060c82 */ /* 0x008fe20008000000 */
[----:B------:R-:W-:Y:S02]  /*20e0*/  @UP0 UMOV UR7, UR23 ;  /* 0x0000001700070c82 */ /* 0x000fe40008000000 */
[----:B------:R-:W-:Y:S04]  /*20f0*/  STSM.16.M88.4 [R2+0x4000], R56 ;  /* 0x0040003802007844 */ /* 0x000fe80000000200 */
[----:B------:R-:W-:Y:S04]  /*2100*/  STSM.16.M88.4 [R3], R32 ;  /* 0x0000002003007844 */ /* 0x000fe80000000200 */
[----:B------:R-:W-:Y:S04]  /*2110*/  STSM.16.M88.4 [R3+0x4000], R64 ;  /* 0x0040004003007844 */ /* 0x000fe80000000200 */
[----:B------:R-:W-:Y:S04]  /*2120*/  STSM.16.M88.4 [R4], R40 ;  /* 0x0000002804007844 */ /* 0x000fe80000000200 */
[----:B------:R-:W-:Y:S04]  /*2130*/  STSM.16.M88.4 [R4+0x4000], R72 ;  /* 0x0040004804007844 */ /* 0x000fe80000000200 */
[----:B------:R-:W-:Y:S04]  /*2140*/  STSM.16.M88.4 [R0], R48 ;  /* 0x0000003000007844 */ /* 0x000fe80000000200 */
[----:B------:R-:W-:Y:S01]  /*2150*/  STSM.16.M88.4 [R0+0x4000], R80 ;  /* 0x0040005000007844 */ /* 0x000fe20000000200 */
[----:B------:R1:W-:Y:S06]  /*2160*/  MEMBAR.ALL.CTA ;  /* 0x0000000000007992 */ /* 0x0003ec0000008000 */
[----:B-1----:R-:W1:Y:S02]  /*2170*/  FENCE.VIEW.ASYNC.S ;  /* 0x00000000000073c6 */ /* 0x002e640000000000 */
[----:B-1----:R-:W-:Y:S06]  /*2180*/  BAR.SYNC.DEFER_BLOCKING 0x0 ;  /* 0x0000000000007b1d */ /* 0x002fec0000010000 */
[----:B------:R1:W-:Y:S01]  /*2190*/  @UP1 UTMASTG.2D [UR8], [UR6] ;  /* 0x00000008060013b5 */ /* 0x0003e20008008000 */
[----:B------:R0:W-:Y:S01]  /*21a0*/  UTMACMDFLUSH ;  /* 0x00000000000079b7 */ /* 0x0001e20000000000 */
[----:B------:R-:W-:-:S04]  /*21b0*/  DEPBAR.LE SB0, 0x0 ;  /* 0x000080000000791a */ /* 0x000fc80000000000 */
[----:B------:R-:W-:Y:S06]  /*21c0*/  BAR.SYNC.DEFER_BLOCKING 0x0 ;  /* 0x0000000000007b1d */ /* 0x000fec0000010000 */
[----:B-1----:R-:W-:Y:S05]  /*21d0*/  EXIT ;  /* 0x000000000000794d */ /* 0x002fea0003800000 */
.L_x_48:
[----:B------:R-:W1:Y:S02]  /*21e0*/  SYNCS.PHASECHK.TRANS64.TRYWAIT P0, [UR30+0x10000], R2 ;  /* 0x01000002ff0075a7 */ /* 0x000e64000800015e */
[----:B-1----:R-:W-:Y:S05]  /*21f0*/  @!P0 BRA `(.L_x_48) ;  /* 0xfffffffc00f88947 */ /* 0x002fea000383ffff */
[----:B------:R-:W-:Y:S05]  /*2200*/  BRA `(.L_x_50) ;  /* 0xfffffff800347947 */ /* 0x000fea000383ffff */
.L_x_51:
[----:B------:R-:W-:-:S00]  /*2210*/  BRA `(.L_x_51) ;  /* 0xfffffffc00fc7947 */ /* 0x000fc0000383ffff */
[----:B------:R-:W-:-:S00]  /*2220*/  NOP ;  /* 0x0000000000007918 */ /* 0x000fc00000000000 */
        /* <DEDUP_REMOVED lines=13> */
.L_x_52:


//--------------------- .nv.shared.gluon_wgmma    --------------------------
	.section	.nv.shared.gluon_wgmma,"aw",@nobits
	.sectionflags	@""
	.align	16
	.zero		1024


//--------------------- .nv.shared.reserved.0     --------------------------
	.section	.nv.shared.reserved.0,"aw",@nobits
	.weak		__nv_reservedSMEM_offset_0_alias
	.size		__nv_reservedSMEM_offset_0_alias, 0, 0
	.other		__nv_reservedSMEM_offset_0_alias,@"STO_CUDA_RESERVED_SHARED STV_DEFAULT"
__nv_reservedSMEM_offset_0_alias:
	.zero		0


//--------------------- .nv.constant0.gluon_wgmma --------------------------
	.section	.nv.constant0.gluon_wgmma,"a",@progbits
	.sectionflags	@""
	.align	4
.nv.constant0.gluon_wgmma:
	.zero		608


//--------------------- SYMBOLS --------------------------

	.type		.nv.reservedSmem.offset0,@object
	.size		.nv.reservedSmem.offset0,0x4
